	.target	sm_80

	.elftype	@"ET_EXEC"


//--------------------- .note.nv.tkinfo           --------------------------
	.section	.note.nv.tkinfo,"",@"SHT_NOTE"
	.sectionflags	@"SHF_NOTE_NV_TKINFO"
	.tkinfo
        /*0018*/ 	.word	0x00000002
        /*0030*/ 	.string	""
        /*0030*/ 	.string	"ptxas"
        /*0030*/ 	.string	"Cuda compilation tools, release 13.0, V13.0.88"
        /*0030*/ 	.string	"Build cuda_13.0.r13.0/compiler.36424714_0"
        /*0030*/ 	.string	"-v  -suppress-debug-info  -lineinfo  -arch sm_80 "



//--------------------- .note.nv.cuinfo           --------------------------
	.section	.note.nv.cuinfo,"",@"SHT_NOTE"
	.sectionflags	@"SHF_NOTE_NV_CUINFO"
        /*0018*/ 	.short	0x0002
        /*001a*/ 	.short	0x0050
        /*001c*/ 	.short	0x0082
	.zero		2


//--------------------- .nv.info                  --------------------------
	.section	.nv.info,"",@"SHT_CUDA_INFO"
	.align	4


	//----- nvinfo : EIATTR_REGCOUNT
	.align		4
        /*0000*/ 	.byte	0x04, 0x2f
        /*0002*/ 	.short	(.L_1 - .L_0)
	.align		4
.L_0:
        /*0004*/ 	.word	index@(matmul_kernel)
        /*0008*/ 	.word	0x000000ff


	//----- nvinfo : EIATTR_FRAME_SIZE
	.align		4
.L_1:
        /*000c*/ 	.byte	0x04, 0x11
        /*000e*/ 	.short	(.L_3 - .L_2)
	.align		4
.L_2:
        /*0010*/ 	.word	index@(matmul_kernel)
        /*0014*/ 	.word	0x00000008


	//----- nvinfo : EIATTR_MIN_STACK_SIZE
	.align		4
.L_3:
        /*0018*/ 	.byte	0x04, 0x12
        /*001a*/ 	.short	(.L_5 - .L_4)
	.align		4
.L_4:
        /*001c*/ 	.word	index@(matmul_kernel)
        /*0020*/ 	.word	0x00000008
.L_5:


//--------------------- .nv.info.matmul_kernel    --------------------------
	.section	.nv.info.matmul_kernel,"",@"SHT_CUDA_INFO"
	.sectionflags	@""
	.align	4


	//----- nvinfo : EIATTR_CUDA_API_VERSION
	.align		4
        /*0000*/ 	.byte	0x04, 0x37
        /*0002*/ 	.short	(.L_7 - .L_6)
.L_6:
        /*0004*/ 	.word	0x00000082


	//----- nvinfo : EIATTR_SW2861232_WAR
	.align		4
.L_7:
        /*0008*/ 	.byte	0x01, 0x35
	.zero		2


	//----- nvinfo : EIATTR_PARAM_CBANK
	.align		4
        /*000c*/ 	.byte	0x04, 0x0a
        /*000e*/ 	.short	(.L_9 - .L_8)
	.align		4
.L_8:
        /*0010*/ 	.word	index@(.nv.constant0.matmul_kernel)
        /*0014*/ 	.short	0x0160
        /*0016*/ 	.short	0x0050


	//----- nvinfo : EIATTR_CBANK_PARAM_SIZE
	.align		4
.L_9:
        /*0018*/ 	.byte	0x03, 0x19
        /*001a*/ 	.short	0x0050


	//----- nvinfo : EIATTR_KPARAM_INFO
	.align		4
        /*001c*/ 	.byte	0x04, 0x17
        /*001e*/ 	.short	(.L_11 - .L_10)
.L_10:
        /*0020*/ 	.word	0x00000000
        /*0024*/ 	.short	0x000d
        /*0026*/ 	.short	0x0048
        /*0028*/ 	.byte	0x00, 0xf4, 0x21, 0x00


	//----- nvinfo : EIATTR_KPARAM_INFO
	.align		4
.L_11:
        /*002c*/ 	.byte	0x04, 0x17
        /*002e*/ 	.short	(.L_13 - .L_12)
.L_12:
        /*0030*/ 	.word	0x00000000
        /*0034*/ 	.short	0x000c
        /*0036*/ 	.short	0x0040
        /*0038*/ 	.byte	0x00, 0xf4, 0x21, 0x00


	//----- nvinfo : EIATTR_KPARAM_INFO
	.align		4
.L_13:
        /*003c*/ 	.byte	0x04, 0x17
        /*003e*/ 	.short	(.L_15 - .L_14)
.L_14:
        /*0040*/ 	.word	0x00000000
        /*0044*/ 	.short	0x000b
        /*0046*/ 	.short	0x0038
        /*0048*/ 	.byte	0x00, 0xf0, 0x11, 0x00


	//----- nvinfo : EIATTR_KPARAM_INFO
	.align		4
.L_15:
        /*004c*/ 	.byte	0x04, 0x17
        /*004e*/ 	.short	(.L_17 - .L_16)
.L_16:
        /*0050*/ 	.word	0x00000000
        /*0054*/ 	.short	0x000a
        /*0056*/ 	.short	0x0034
        /*0058*/ 	.byte	0x00, 0xf0, 0x11, 0x00


	//----- nvinfo : EIATTR_KPARAM_INFO
	.align		4
.L_17:
        /*005c*/ 	.byte	0x04, 0x17
        /*005e*/ 	.short	(.L_19 - .L_18)
.L_18:
        /*0060*/ 	.word	0x00000000
        /*0064*/ 	.short	0x0009
        /*0066*/ 	.short	0x0030
        /*0068*/ 	.byte	0x00, 0xf0, 0x11, 0x00


	//----- nvinfo : EIATTR_KPARAM_INFO
	.align		4
.L_19:
        /*006c*/ 	.byte	0x04, 0x17
        /*006e*/ 	.short	(.L_21 - .L_20)
.L_20:
        /*0070*/ 	.word	0x00000000
        /*0074*/ 	.short	0x0008
        /*0076*/ 	.short	0x002c
        /*0078*/ 	.byte	0x00, 0xf0, 0x11, 0x00


	//----- nvinfo : EIATTR_KPARAM_INFO
	.align		4
.L_21:
        /*007c*/ 	.byte	0x04, 0x17
        /*007e*/ 	.short	(.L_23 - .L_22)
.L_22:
        /*0080*/ 	.word	0x00000000
        /*0084*/ 	.short	0x0007
        /*0086*/ 	.short	0x0028
        /*0088*/ 	.byte	0x00, 0xf0, 0x11, 0x00


	//----- nvinfo : EIATTR_KPARAM_INFO
	.align		4
.L_23:
        /*008c*/ 	.byte	0x04, 0x17
        /*008e*/ 	.short	(.L_25 - .L_24)
.L_24:
        /*0090*/ 	.word	0x00000000
        /*0094*/ 	.short	0x0006
        /*0096*/ 	.short	0x0024
        /*0098*/ 	.byte	0x00, 0xf0, 0x11, 0x00


	//----- nvinfo : EIATTR_KPARAM_INFO
	.align		4
.L_25:
        /*009c*/ 	.byte	0x04, 0x17
        /*009e*/ 	.short	(.L_27 - .L_26)
.L_26:
        /*00a0*/ 	.word	0x00000000
        /*00a4*/ 	.short	0x0005
        /*00a6*/ 	.short	0x0020
        /*00a8*/ 	.byte	0x00, 0xf0, 0x11, 0x00


	//----- nvinfo : EIATTR_KPARAM_INFO
	.align		4
.L_27:
        /*00ac*/ 	.byte	0x04, 0x17
        /*00ae*/ 	.short	(.L_29 - .L_28)
.L_28:
        /*00b0*/ 	.word	0x00000000
        /*00b4*/ 	.short	0x0004
        /*00b6*/ 	.short	0x001c
        /*00b8*/ 	.byte	0x00, 0xf0, 0x11, 0x00


	//----- nvinfo : EIATTR_KPARAM_INFO
	.align		4
.L_29:
        /*00bc*/ 	.byte	0x04, 0x17
        /*00be*/ 	.short	(.L_31 - .L_30)
.L_30:
        /*00c0*/ 	.word	0x00000000
        /*00c4*/ 	.short	0x0003
        /*00c6*/ 	.short	0x0018
        /*00c8*/ 	.byte	0x00, 0xf0, 0x11, 0x00


	//----- nvinfo : EIATTR_KPARAM_INFO
	.align		4
.L_31:
        /*00cc*/ 	.byte	0x04, 0x17
        /*00ce*/ 	.short	(.L_33 - .L_32)
.L_32:
        /*00d0*/ 	.word	0x00000000
        /*00d4*/ 	.short	0x0002
        /*00d6*/ 	.short	0x0010
        /*00d8*/ 	.byte	0x00, 0xf4, 0x21, 0x00


	//----- nvinfo : EIATTR_KPARAM_INFO
	.align		4
.L_33:
        /*00dc*/ 	.byte	0x04, 0x17
        /*00de*/ 	.short	(.L_35 - .L_34)
.L_34:
        /*00e0*/ 	.word	0x00000000
        /*00e4*/ 	.short	0x0001
        /*00e6*/ 	.short	0x0008
        /*00e8*/ 	.byte	0x00, 0xf4, 0x21, 0x00


	//----- nvinfo : EIATTR_KPARAM_INFO
	.align		4
.L_35:
        /*00ec*/ 	.byte	0x04, 0x17
        /*00ee*/ 	.short	(.L_37 - .L_36)
.L_36:
        /*00f0*/ 	.word	0x00000000
        /*00f4*/ 	.short	0x0000
        /*00f6*/ 	.short	0x0000
        /*00f8*/ 	.byte	0x00, 0xf4, 0x21, 0x00


	//----- nvinfo : EIATTR_MAXREG_COUNT
	.align		4
.L_37:
        /*00fc*/ 	.byte	0x03, 0x1b
        /*00fe*/ 	.short	0x00ff


	//----- nvinfo : EIATTR_NUM_BARRIERS
	.align		4
        /*0100*/ 	.byte	0x02, 0x4c
        /*0102*/ 	.byte	0x01
	.zero		1


	//----- nvinfo : EIATTR_ANNOTATIONS
	.align		4
        /*0104*/ 	.byte	0x04, 0x55
        /*0106*/ 	.short	(.L_39 - .L_38)


	//   ....[0]....
.L_38:
        /*0108*/ 	.word	0x00000001
        /*010c*/ 	.byte	0xf0, 0x06, 0x00, 0x00, 0x01, 0x00, 0x00, 0x00, 0x70, 0x58, 0x00, 0x00


	//----- nvinfo : EIATTR_MERCURY_ISA_VERSION
	.align		4
.L_39:
        /*0118*/ 	.byte	0x03, 0x5f
        /*011a*/ 	.short	0x0000


	//----- nvinfo : EIATTR_EXIT_INSTR_OFFSETS
	.align		4
        /*011c*/ 	.byte	0x04, 0x1c
        /*011e*/ 	.short	(.L_41 - .L_40)


	//   ....[0]....
.L_40:
        /*0120*/ 	.word	0x00008fe0


	//   ....[1]....
        /*0124*/ 	.word	0x00009010


	//----- nvinfo : EIATTR_REQNTID
	.align		4
.L_41:
        /*0128*/ 	.byte	0x04, 0x10
        /*012a*/ 	.short	(.L_43 - .L_42)
.L_42:
        /*012c*/ 	.word	0x00000080
        /*0130*/ 	.word	0x00000001
        /*0134*/ 	.word	0x00000001
.L_43:


//--------------------- .nv.callgraph             --------------------------
	.section	.nv.callgraph,"",@"SHT_CUDA_CALLGRAPH"
	.align	4
	.sectionentsize	8
	.align		4
        /*0000*/ 	.word	0x00000000
	.align		4
        /*0004*/ 	.word	0xffffffff
	.align		4
        /*0008*/ 	.word	0x00000000
	.align		4
        /*000c*/ 	.word	0xfffffffe
	.align		4
        /*0010*/ 	.word	0x00000000
	.align		4
        /*0014*/ 	.word	0xfffffffd
	.align		4
        /*0018*/ 	.word	0x00000000
	.align		4
        /*001c*/ 	.word	0xfffffffc


//--------------------- .nv.rel.action            --------------------------
	.section	.nv.rel.action,"",@"SHT_CUDA_RELOCINFO"
	.align	8
	.sectionentsize	8
        /*0000*/ 	.byte	0x73, 0x00, 0x00, 0x00, 0x00, 0x00, 0x00, 0x00, 0x00, 0x00, 0x00, 0x11, 0x25, 0x00, 0x05, 0x36


//--------------------- .nv.constant0.matmul_kernel --------------------------
	.section	.nv.constant0.matmul_kernel,"a",@progbits
	.sectionflags	@""
	.align	4
.nv.constant0.matmul_kernel:
	.zero		432


//--------------------- .text.matmul_kernel       --------------------------
	.section	.text.matmul_kernel,"ax",@progbits
	.sectioninfo	@"SHI_REGISTERS=255"
	.align	128
        .global         matmul_kernel
        .type           matmul_kernel,@function
        .size           matmul_kernel,(.L_x_4 - matmul_kernel)
        .other          matmul_kernel,@"STO_CUDA_ENTRY STV_DEFAULT"
matmul_kernel:
.text.matmul_kernel:
[----:B------:R-:W-:-:S03]  /*0000*/  IMAD.MOV.U32 R1, RZ, RZ, c[0x0][0x28] ;  /* 0x00000a00ff017624 */ /* 0x000fc600078e00ff */
[----:B------:R-:W-:Y:S01]  /*0010*/  IMAD.MOV.U32 R6, RZ, RZ, 0x7f ;  /* 0x0000007fff067424 */ /* 0x000fe200078e00ff */
[----:B------:R-:W0:Y:S01]  /*0020*/  S2R R5, SR_CTAID.X ;  /* 0x0000000000057919 */ /* 0x000e220000002500 */
[----:B------:R-:W-:Y:S01]  /*0030*/  IADD3 R1, R1, -0x8, RZ ;  /* 0xfffffff801017810 */ /* 0x000fe20007ffe0ff */
[----:B------:R-:W-:Y:S01]  /*0040*/  IMAD.MOV.U32 R250, RZ, RZ, c[0x0][0x180] ;  /* 0x00006000fffa7624 */ /* 0x000fe200078e00ff */
[----:B------:R-:W-:Y:S01]  /*0050*/  ULDC.64 UR4, c[0x0][0x118] ;  /* 0x0000460000047ab9 */ /* 0x000fe20000000a00 */
[----:B------:R-:W-:Y:S01]  /*0060*/  IADD3 R0, R6, c[0x0][0x17c], RZ ;  /* 0x00005f0006007a10 */ /* 0x000fe20007ffe0ff */
[----:B------:R-:W1:Y:S01]  /*0070*/  S2R R26, SR_TID.X ;  /* 0x00000000001a7919 */ /* 0x000e620000002100 */
[----:B------:R-:W-:Y:S01]  /*0080*/  CS2R R124, SRZ ;  /* 0x00000000007c7805 */ /* 0x000fe2000001ff00 */
[----:B------:R-:W-:Y:S01]  /*0090*/  IADD3 R250, R250, 0x1f, RZ ;  /* 0x0000001ffafa7810 */ /* 0x000fe20007ffe0ff */
[----:B------:R-:W-:Y:S01]  /*00a0*/  CS2R R126, SRZ ;  /* 0x00000000007e7805 */ /* 0x000fe2000001ff00 */
[----:B------:R-:W-:Y:S01]  /*00b0*/  SHF.R.S32.HI R3, RZ, 0x1f, R0 ;  /* 0x0000001fff037819 */ /* 0x000fe20000011400 */
[----:B------:R-:W-:Y:S01]  /*00c0*/  CS2R R28, SRZ ;  /* 0x00000000001c7805 */ /* 0x000fe2000001ff00 */
[----:B------:R-:W-:Y:S01]  /*00d0*/  CS2R R30, SRZ ;  /* 0x00000000001e7805 */ /* 0x000fe2000001ff00 */
[----:B------:R-:W-:Y:S01]  /*00e0*/  CS2R R12, SRZ ;  /* 0x00000000000c7805 */ /* 0x000fe2000001ff00 */
[----:B------:R-:W-:Y:S01]  /*00f0*/  LEA.HI R3, R3, R0, RZ, 0x7 ;  /* 0x0000000003037211 */ /* 0x000fe200078f38ff */
[----:B------:R-:W-:Y:S01]  /*0100*/  CS2R R14, SRZ ;  /* 0x00000000000e7805 */ /* 0x000fe2000001ff00 */
[----:B------:R-:W-:Y:S01]  /*0110*/  CS2R R16, SRZ ;  /* 0x0000000000107805 */ /* 0x000fe2000001ff00 */
[----:B------:R-:W-:Y:S01]  /*0120*/  CS2R R18, SRZ ;  /* 0x0000000000127805 */ /* 0x000fe2000001ff00 */
[----:B------:R-:W-:Y:S01]  /*0130*/  SHF.R.S32.HI R3, RZ, 0x7, R3 ;  /* 0x00000007ff037819 */ /* 0x000fe20000011403 */
[----:B------:R-:W-:Y:S01]  /*0140*/  CS2R R20, SRZ ;  /* 0x0000000000147805 */ /* 0x000fe2000001ff00 */
[----:B------:R-:W-:Y:S01]  /*0150*/  CS2R R22, SRZ ;  /* 0x0000000000167805 */ /* 0x000fe2000001ff00 */
[----:B------:R-:W-:Y:S01]  /*0160*/  CS2R R64, SRZ ;  /* 0x0000000000407805 */ /* 0x000fe2000001ff00 */
[----:B------:R-:W-:Y:S01]  /*0170*/  CS2R R66, SRZ ;  /* 0x0000000000427805 */ /* 0x000fe2000001ff00 */
[----:B------:R-:W-:Y:S01]  /*0180*/  IMAD.SHL.U32 R4, R3, 0x4, RZ ;  /* 0x0000000403047824 */ /* 0x000fe200078e00ff */
[----:B------:R-:W-:Y:S01]  /*0190*/  CS2R R84, SRZ ;  /* 0x0000000000547805 */ /* 0x000fe2000001ff00 */
[----:B0-----:R-:W-:Y:S01]  /*01a0*/  IABS R10, R5 ;  /* 0x00000005000a7213 */ /* 0x001fe20000000000 */
[----:B------:R-:W-:Y:S01]  /*01b0*/  CS2R R86, SRZ ;  /* 0x0000000000567805 */ /* 0x000fe2000001ff00 */
[----:B------:R-:W-:Y:S01]  /*01c0*/  CS2R R108, SRZ ;  /* 0x00000000006c7805 */ /* 0x000fe2000001ff00 */
[-C--:B------:R-:W-:Y:S01]  /*01d0*/  IABS R7, R4.reuse ;  /* 0x0000000400077213 */ /* 0x080fe20000000000 */
[----:B------:R-:W-:Y:S01]  /*01e0*/  CS2R R110, SRZ ;  /* 0x00000000006e7805 */ /* 0x000fe2000001ff00 */
[----:B------:R-:W-:Y:S01]  /*01f0*/  IABS R11, R4 ;  /* 0x00000004000b7213 */ /* 0x000fe20000000000 */
[----:B------:R-:W-:Y:S01]  /*0200*/  CS2R R48, SRZ ;  /* 0x0000000000307805 */ /* 0x000fe2000001ff00 */
[----:B------:R-:W0:Y:S01]  /*0210*/  I2F.RP R0, R7 ;  /* 0x0000000700007306 */ /* 0x000e220000209400 */
[----:B-1----:R-:W-:Y:S01]  /*0220*/  LOP3.LUT R24, R26, 0x7f, RZ, 0xc0, !PT ;  /* 0x0000007f1a187812 */ /* 0x002fe200078ec0ff */
[----:B------:R-:W-:Y:S01]  /*0230*/  CS2R R50, SRZ ;  /* 0x0000000000327805 */ /* 0x000fe2000001ff00 */
        /* <DEDUP_REMOVED lines=12> */
[----:B0-----:R-:W0:Y:S02]  /*0300*/  MUFU.RCP R0, R0 ;  /* 0x0000000000007308 */ /* 0x001e240000001000 */
[----:B0-----:R-:W-:Y:S01]  /*0310*/  IADD3 R2, R0, 0xffffffe, RZ ;  /* 0x0ffffffe00027810 */ /* 0x001fe20007ffe0ff */
[----:B------:R-:W-:-:S05]  /*0320*/  IMAD.MOV R0, RZ, RZ, -R11 ;  /* 0x000000ffff007224 */ /* 0x000fca00078e0a0b */
[----:B------:R0:W1:Y:S02]  /*0330*/  F2I.FTZ.U32.TRUNC.NTZ R3, R2 ;  /* 0x0000000200037305 */ /* 0x000064000021f000 */
[----:B0-----:R-:W-:Y:S02]  /*0340*/  IMAD.MOV.U32 R2, RZ, RZ, RZ ;  /* 0x000000ffff027224 */ /* 0x001fe400078e00ff */
[----:B-1----:R-:W-:-:S04]  /*0350*/  IMAD.MOV R8, RZ, RZ, -R3 ;  /* 0x000000ffff087224 */ /* 0x002fc800078e0a03 */
[----:B------:R-:W-:Y:S02]  /*0360*/  IMAD R9, R8, R7, RZ ;  /* 0x0000000708097224 */ /* 0x000fe400078e02ff */
[----:B------:R-:W-:Y:S02]  /*0370*/  IMAD.MOV.U32 R8, RZ, RZ, R10 ;  /* 0x000000ffff087224 */ /* 0x000fe400078e000a */
[----:B------:R-:W-:-:S06]  /*0380*/  IMAD.HI.U32 R3, R3, R9, R2 ;  /* 0x0000000903037227 */ /* 0x000fcc00078e0002 */
[----:B------:R-:W-:-:S04]  /*0390*/  IMAD.HI.U32 R3, R3, R8, RZ ;  /* 0x0000000803037227 */ /* 0x000fc800078e00ff */
[----:B------:R-:W-:-:S05]  /*03a0*/  IMAD R0, R3, R0, R8 ;  /* 0x0000000003007224 */ /* 0x000fca00078e0208 */
[----:B------:R-:W-:-:S13]  /*03b0*/  ISETP.GT.U32.AND P1, PT, R7, R0, PT ;  /* 0x000000000700720c */ /* 0x000fda0003f24070 */
[----:B------:R-:W-:Y:S01]  /*03c0*/  @!P1 IMAD.IADD R0, R0, 0x1, -R7 ;  /* 0x0000000100009824 */ /* 0x000fe200078e0a07 */
[----:B------:R-:W-:Y:S02]  /*03d0*/  @!P1 IADD3 R3, R3, 0x1, RZ ;  /* 0x0000000103039810 */ /* 0x000fe40007ffe0ff */
[----:B------:R-:W-:Y:S02]  /*03e0*/  ISETP.NE.AND P1, PT, R4, RZ, PT ;  /* 0x000000ff0400720c */ /* 0x000fe40003f25270 */
[----:B------:R-:W-:Y:S02]  /*03f0*/  ISETP.GE.U32.AND P0, PT, R0, R7, PT ;  /* 0x000000070000720c */ /* 0x000fe40003f06070 */
[----:B------:R-:W-:-:S04]  /*0400*/  LOP3.LUT R0, R5, R4, RZ, 0x3c, !PT ;  /* 0x0000000405007212 */ /* 0x000fc800078e3cff */
[----:B------:R-:W-:Y:S02]  /*0410*/  ISETP.GE.AND P2, PT, R0, RZ, PT ;  /* 0x000000ff0000720c */ /* 0x000fe40003f46270 */
[----:B------:R-:W-:-:S05]  /*0420*/  IADD3 R0, R6, c[0x0][0x178], RZ ;  /* 0x00005e0006007a10 */ /* 0x000fca0007ffe0ff */
[----:B------:R-:W-:-:S05]  /*0430*/  @P0 IADD3 R3, R3, 0x1, RZ ;  /* 0x0000000103030810 */ /* 0x000fca0007ffe0ff */
[----:B------:R-:W-:Y:S01]  /*0440*/  IMAD.MOV.U32 R2, RZ, RZ, R3 ;  /* 0x000000ffff027224 */ /* 0x000fe200078e0003 */
[----:B------:R-:W-:-:S03]  /*0450*/  SHF.R.S32.HI R3, RZ, 0x1f, R0 ;  /* 0x0000001fff037819 */ /* 0x000fc60000011400 */
[----:B------:R-:W-:Y:S01]  /*0460*/  @!P2 IMAD.MOV R2, RZ, RZ, -R2 ;  /* 0x000000ffff02a224 */ /* 0x000fe200078e0a02 */
[----:B------:R-:W-:Y:S02]  /*0470*/  @!P1 LOP3.LUT R2, RZ, R4, RZ, 0x33, !PT ;  /* 0x00000004ff029212 */ /* 0x000fe400078e33ff */
[----:B------:R-:W-:-:S03]  /*0480*/  LEA.HI R3, R3, R0, RZ, 0x7 ;  /* 0x0000000003037211 */ /* 0x000fc600078f38ff */
[----:B------:R-:W-:Y:S02]  /*0490*/  IMAD.SHL.U32 R6, R2, 0x4, RZ ;  /* 0x0000000402067824 */ /* 0x000fe400078e00ff */
[----:B------:R-:W-:-:S03]  /*04a0*/  IMAD.MOV R2, RZ, RZ, -R2 ;  /* 0x000000ffff027224 */ /* 0x000fc600078e0a02 */
[----:B------:R-:W-:Y:S01]  /*04b0*/  LEA.HI.SX32 R3, R3, -R6, 0x19 ;  /* 0x8000000603037211 */ /* 0x000fe200078fcaff */
[----:B------:R-:W-:-:S03]  /*04c0*/  IMAD R4, R4, R2, R5 ;  /* 0x0000000204047224 */ /* 0x000fc600078e0205 */
[----:B------:R-:W-:Y:S02]  /*04d0*/  IMNMX R11, R3, 0x4, PT ;  /* 0x00000004030b7817 */ /* 0x000fe40003800200 */
[----:B------:R-:W-:Y:S02]  /*04e0*/  IABS R9, R4 ;  /* 0x0000000400097213 */ /* 0x000fe40000000000 */
[----:B------:R-:W-:-:S04]  /*04f0*/  IABS R7, R11 ;  /* 0x0000000b00077213 */ /* 0x000fc80000000000 */
[----:B------:R-:W0:Y:S08]  /*0500*/  I2F.RP R0, R7 ;  /* 0x0000000700007306 */ /* 0x000e300000209400 */
[----:B0-----:R-:W0:Y:S02]  /*0510*/  MUFU.RCP R0, R0 ;  /* 0x0000000000007308 */ /* 0x001e240000001000 */
[----:B0-----:R-:W-:-:S06]  /*0520*/  IADD3 R3, R0, 0xffffffe, RZ ;  /* 0x0ffffffe00037810 */ /* 0x001fcc0007ffe0ff */
[----:B------:R-:W0:Y:S02]  /*0530*/  F2I.FTZ.U32.TRUNC.NTZ R3, R3 ;  /* 0x0000000300037305 */ /* 0x000e24000021f000 */
[----:B0-----:R-:W-:-:S04]  /*0540*/  IMAD.MOV R8, RZ, RZ, -R3 ;  /* 0x000000ffff087224 */ /* 0x001fc800078e0a03 */
[----:B------:R-:W-:Y:S01]  /*0550*/  IMAD.MOV.U32 R2, RZ, RZ, R8 ;  /* 0x000000ffff027224 */ /* 0x000fe200078e0008 */
[----:B------:R-:W-:-:S03]  /*0560*/  IABS R8, R11 ;  /* 0x0000000b00087213 */ /* 0x000fc60000000000 */
[----:B------:R-:W-:Y:S02]  /*0570*/  IMAD R5, R2, R7, RZ ;  /* 0x0000000702057224 */ /* 0x000fe400078e02ff */
[----:B------:R-:W-:Y:S02]  /*0580*/  IMAD.MOV.U32 R2, RZ, RZ, RZ ;  /* 0x000000ffff027224 */ /* 0x000fe400078e00ff */
[----:B------:R-:W-:Y:S02]  /*0590*/  IMAD.MOV R0, RZ, RZ, -R8 ;  /* 0x000000ffff007224 */ /* 0x000fe400078e0a08 */
        /* <DEDUP_REMOVED lines=9> */
[----:B------:R-:W-:-:S07]  /*0630*/  ISETP.GE.AND P2, PT, R0, RZ, PT ;  /* 0x000000ff0000720c */ /* 0x000fce0003f46270 */
[----:B------:R-:W-:Y:S02]  /*0640*/  @P0 IADD3 R2, R2, 0x1, RZ ;  /* 0x0000000102020810 */ /* 0x000fe40007ffe0ff */
[----:B------:R-:W-:-:S04]  /*0650*/  ISETP.GE.AND P0, PT, R250, 0x20, PT ;  /* 0x00000020fa00780c */ /* 0x000fc80003f06270 */
[----:B------:R-:W-:Y:S01]  /*0660*/  @!P2 IMAD.MOV R2, RZ, RZ, -R2 ;  /* 0x000000ffff02a224 */ /* 0x000fe200078e0a02 */
[----:B------:R-:W-:-:S05]  /*0670*/  @!P1 LOP3.LUT R2, RZ, R11, RZ, 0x33, !PT ;  /* 0x0000000bff029212 */ /* 0x000fca00078e33ff */
[----:B------:R-:W-:Y:S02]  /*0680*/  IMAD.MOV R0, RZ, RZ, -R2 ;  /* 0x000000ffff007224 */ /* 0x000fe400078e0a02 */
[----:B------:R-:W-:Y:S02]  /*0690*/  IMAD.SHL.U32 R3, R2, 0x80, RZ ;  /* 0x0000008002037824 */ /* 0x000fe400078e00ff */
[----:B------:R-:W-:Y:S02]  /*06a0*/  IMAD R0, R11, R0, R4 ;  /* 0x000000000b007224 */ /* 0x000fe400078e0204 */
[----:B------:R-:W-:Y:S02]  /*06b0*/  CS2R R4, SRZ ;  /* 0x0000000000047805 */ /* 0x000fe4000001ff00 */
[----:B------:R-:W-:Y:S02]  /*06c0*/  IMAD.IADD R0, R6, 0x1, R0 ;  /* 0x0000000106007824 */ /* 0x000fe400078e0200 */
[----:B------:R-:W-:-:S02]  /*06d0*/  CS2R R6, SRZ ;  /* 0x0000000000067805 */ /* 0x000fc4000001ff00 */
[----:B------:R-:W-:-:S05]  /*06e0*/  IMAD R32, R0, 0x80, R24 ;  /* 0x0000008000207824 */ /* 0x000fca00078e0218 */
[----:B------:R0:W-:Y:S01]  /*06f0*/  STL [R1], R32 ;  /* 0x0000002001007387 */ /* 0x0001e20000100800 */
[----:B------:R-:W-:Y:S05]  /*0700*/  @!P0 BRA `(.L_x_0) ;  /* 0x0000516000008947 */ /* 0x000fea0003800000 */
[----:B------:R-:W-:Y:S01]  /*0710*/  IABS R0, c[0x0][0x17c] ;  /* 0x00005f0000007a13 */ /* 0x000fe20000000000 */
[----:B------:R-:W-:Y:S01]  /*0720*/  IMAD.SHL.U32 R248, R24, 0x2, RZ ;  /* 0x0000000218f87824 */ /* 0x000fe200078e00ff */
[----:B------:R-:W-:Y:S01]  /*0730*/  SHF.R.U32.HI R2, RZ, 0x5, R26 ;  /* 0x00000005ff027819 */ /* 0x000fe2000001161a */
[----:B------:R-:W-:Y:S01]  /*0740*/  IMAD.MOV.U32 R251, RZ, RZ, c[0x0][0x18c] ;  /* 0x00006300fffb7624 */ /* 0x000fe200078e00ff */
[----:B------:R-:W1:Y:S01]  /*0750*/  I2F.RP R6, R0 ;  /* 0x0000000000067306 */ /* 0x000e620000209400 */
[----:B------:R-:W-:Y:S01]  /*0760*/  IABS R75, c[0x0][0x178] ;  /* 0x00005e00004b7a13 */ /* 0x000fe20000000000 */
[----:B------:R-:W-:Y:S01]  /*0770*/  CS2R R128, SRZ ;  /* 0x0000000000807805 */ /* 0x000fe2000001ff00 */
[----:B------:R-:W-:Y:S01]  /*0780*/  SGXT.U32 R2, R2, 0x2 ;  /* 0x000000020202781a */ /* 0x000fe20000000000 */
[----:B------:R-:W-:Y:S01]  /*0790*/  CS2R R130, SRZ ;  /* 0x0000000000827805 */ /* 0x000fe2000001ff00 */
[----:B------:R-:W-:Y:S01]  /*07a0*/  CS2R R124, SRZ ;  /* 0x00000000007c7805 */ /* 0x000fe2000001ff00 */
[----:B------:R-:W-:Y:S01]  /*07b0*/  CS2R R126, SRZ ;  /* 0x00000000007e7805 */ /* 0x000fe2000001ff00 */
[----:B------:R-:W-:Y:S01]  /*07c0*/  LOP3.LUT R2, R3, R2, RZ, 0xfc, !PT ;  /* 0x0000000203027212 */ /* 0x000fe200078efcff */
[----:B------:R-:W-:Y:S01]  /*07d0*/  CS2R R120, SRZ ;  /* 0x0000000000787805 */ /* 0x000fe2000001ff00 */
[----:B------:R-:W-:Y:S01]  /*07e0*/  CS2R R122, SRZ ;  /* 0x00000000007a7805 */ /* 0x000fe2000001ff00 */
[----:B------:R-:W-:Y:S01]  /*07f0*/  CS2R R116, SRZ ;  /* 0x0000000000747805 */ /* 0x000fe2000001ff00 */
[C---:B------:R-:W-:Y:S01]  /*0800*/  LOP3.LUT R7, R2.reuse, 0x78, RZ, 0xfc, !PT ;  /* 0x0000007802077812 */ /* 0x040fe200078efcff */
[----:B------:R-:W-:Y:S01]  /*0810*/  CS2R R118, SRZ ;  /* 0x0000000000767805 */ /* 0x000fe2000001ff00 */
[C---:B------:R-:W-:Y:S01]  /*0820*/  LOP3.LUT R10, R2.reuse, 0x74, RZ, 0xfc, !PT ;  /* 0x00000074020a7812 */ /* 0x040fe200078efcff */
[----:B------:R-:W-:Y:S01]  /*0830*/  CS2R R112, SRZ ;  /* 0x0000000000707805 */ /* 0x000fe2000001ff00 */
[----:B------:R-:W-:Y:S01]  /*0840*/  IABS R8, R7 ;  /* 0x0000000700087213 */ /* 0x000fe20000000000 */
[----:B-1----:R-:W1:Y:S01]  /*0850*/  MUFU.RCP R6, R6 ;  /* 0x0000000600067308 */ /* 0x002e620000001000 */
[----:B------:R-:W-:Y:S01]  /*0860*/  IABS R11, R10 ;  /* 0x0000000a000b7213 */ /* 0x000fe20000000000 */
[----:B------:R-:W-:Y:S01]  /*0870*/  CS2R R114, SRZ ;  /* 0x0000000000727805 */ /* 0x000fe2000001ff00 */
[----:B------:R-:W-:Y:S01]  /*0880*/  LOP3.LUT R12, R2, 0x70, RZ, 0xfc, !PT ;  /* 0x00000070020c7812 */ /* 0x000fe200078efcff */
[----:B------:R-:W-:Y:S01]  /*0890*/  CS2R R108, SRZ ;  /* 0x00000000006c7805 */ /* 0x000fe2000001ff00 */
[----:B------:R-:W-:Y:S01]  /*08a0*/  ISETP.GE.AND P4, PT, R7, RZ, PT ;  /* 0x000000ff0700720c */ /* 0x000fe20003f86270 */
[----:B------:R-:W-:Y:S01]  /*08b0*/  CS2R R110, SRZ ;  /* 0x00000000006e7805 */ /* 0x000fe2000001ff00 */
[----:B------:R-:W-:Y:S01]  /*08c0*/  IABS R13, R12 ;  /* 0x0000000c000d7213 */ /* 0x000fe20000000000 */
[----:B------:R-:W-:Y:S01]  /*08d0*/  CS2R R104, SRZ ;  /* 0x0000000000687805 */ /* 0x000fe2000001ff00 */
[----:B------:R-:W-:Y:S01]  /*08e0*/  ISETP.GE.AND P5, PT, R12, RZ, PT ;  /* 0x000000ff0c00720c */ /* 0x000fe20003fa6270 */
[----:B------:R-:W-:Y:S01]  /*08f0*/  CS2R R106, SRZ ;  /* 0x00000000006a7805 */ /* 0x000fe2000001ff00 */
[C---:B------:R-:W-:Y:S01]  /*0900*/  LOP3.LUT R12, R2.reuse, 0x60, RZ, 0xfc, !PT ;  /* 0x00000060020c7812 */ /* 0x040fe200078efcff */
[----:B------:R-:W-:Y:S01]  /*0910*/  CS2R R100, SRZ ;  /* 0x0000000000647805 */ /* 0x000fe2000001ff00 */
[----:B------:R-:W-:Y:S01]  /*0920*/  LOP3.LUT R14, R2, 0x58, RZ, 0xfc, !PT ;  /* 0x00000058020e7812 */ /* 0x000fe200078efcff */
[----:B------:R-:W-:Y:S01]  /*0930*/  CS2R R102, SRZ ;  /* 0x0000000000667805 */ /* 0x000fe2000001ff00 */
[----:B------:R-:W-:Y:S01]  /*0940*/  IABS R21, R12 ;  /* 0x0000000c00157213 */ /* 0x000fe20000000000 */
[----:B------:R-:W-:Y:S01]  /*0950*/  CS2R R132, SRZ ;  /* 0x0000000000847805 */ /* 0x000fe2000001ff00 */
[----:B-1----:R-:W-:Y:S01]  /*0960*/  IADD3 R4, R6, 0xffffffe, RZ ;  /* 0x0ffffffe06047810 */ /* 0x002fe20007ffe0ff */
[----:B------:R-:W-:Y:S01]  /*0970*/  CS2R R134, SRZ ;  /* 0x0000000000867805 */ /* 0x000fe2000001ff00 */
[----:B------:R-:W-:Y:S01]  /*0980*/  IABS R23, R14 ;  /* 0x0000000e00177213 */ /* 0x000fe20000000000 */
[----:B------:R-:W-:Y:S01]  /*0990*/  CS2R R136, SRZ ;  /* 0x0000000000887805 */ /* 0x000fe2000001ff00 */
[----:B------:R1:W2:Y:S01]  /*09a0*/  F2I.FTZ.U32.TRUNC.NTZ R5, R4 ;  /* 0x0000000400057305 */ /* 0x0002a2000021f000 */
[C---:B------:R-:W-:Y:S01]  /*09b0*/  LOP3.LUT R16, R2.reuse, 0x54, RZ, 0xfc, !PT ;  /* 0x0000005402107812 */ /* 0x040fe200078efcff */
[----:B------:R-:W-:Y:S01]  /*09c0*/  CS2R R138, SRZ ;  /* 0x00000000008a7805 */ /* 0x000fe2000001ff00 */
[C---:B------:R-:W-:Y:S01]  /*09d0*/  LOP3.LUT R18, R2.reuse, 0x48, RZ, 0xfc, !PT ;  /* 0x0000004802127812 */ /* 0x040fe200078efcff */
[----:B------:R-:W-:Y:S01]  /*09e0*/  CS2R R140, SRZ ;  /* 0x00000000008c7805 */ /* 0x000fe2000001ff00 */
[----:B------:R-:W-:Y:S01]  /*09f0*/  IABS R25, R16 ;  /* 0x0000001000197213 */ /* 0x000fe20000000000 */
[----:B------:R-:W-:Y:S01]  /*0a00*/  CS2R R142, SRZ ;  /* 0x00000000008e7805 */ /* 0x000fe2000001ff00 */
[----:B------:R-:W-:Y:S01]  /*0a10*/  IABS R33, R18 ;  /* 0x0000001200217213 */ /* 0x000fe20000000000 */
[----:B------:R-:W-:Y:S01]  /*0a20*/  CS2R R144, SRZ ;  /* 0x0000000000907805 */ /* 0x000fe2000001ff00 */
[----:B-1----:R-:W-:Y:S01]  /*0a30*/  IMAD.MOV.U32 R4, RZ, RZ, RZ ;  /* 0x000000ffff047224 */ /* 0x002fe200078e00ff */
[----:B------:R-:W-:Y:S01]  /*0a40*/  LOP3.LUT R20, R2, 0x8, RZ, 0xfc, !PT ;  /* 0x0000000802147812 */ /* 0x000fe200078efcff */
[----:B------:R-:W-:Y:S01]  /*0a50*/  CS2R R146, SRZ ;  /* 0x0000000000927805 */ /* 0x000fe2000001ff00 */
[----:B------:R-:W-:Y:S01]  /*0a60*/  IABS R69, R2 ;  /* 0x0000000200457213 */ /* 0x000fe20000000000 */
[----:B------:R-:W-:Y:S01]  /*0a70*/  CS2R R148, SRZ ;  /* 0x0000000000947805 */ /* 0x000fe2000001ff00 */
[----:B------:R-:W-:Y:S01]  /*0a80*/  IABS R67, R20 ;  /* 0x0000001400437213 */ /* 0x000fe20000000000 */
[----:B------:R-:W-:Y:S01]  /*0a90*/  CS2R R150, SRZ ;  /* 0x0000000000967805 */ /* 0x000fe2000001ff00 */
[--C-:B--2---:R-:W-:Y:S01]  /*0aa0*/  IMAD.MOV R9, RZ, RZ, -R5.reuse ;  /* 0x000000ffff097224 */ /* 0x104fe200078e0a05 */
[----:B------:R-:W-:Y:S01]  /*0ab0*/  CS2R R96, SRZ ;  /* 0x0000000000607805 */ /* 0x000fe2000001ff00 */
[----:B------:R-:W-:Y:S01]  /*0ac0*/  CS2R R98, SRZ ;  /* 0x0000000000627805 */ /* 0x000fe2000001ff00 */
[----:B------:R-:W-:Y:S01]  /*0ad0*/  CS2R R92, SRZ ;  /* 0x00000000005c7805 */ /* 0x000fe2000001ff00 */
[----:B------:R-:W-:Y:S01]  /*0ae0*/  IMAD R9, R9, R0, RZ ;  /* 0x0000000009097224 */ /* 0x000fe200078e02ff */
[----:B------:R-:W-:Y:S01]  /*0af0*/  CS2R R94, SRZ ;  /* 0x00000000005e7805 */ /* 0x000fe2000001ff00 */
[----:B------:R-:W-:Y:S01]  /*0b00*/  CS2R R152, SRZ ;  /* 0x0000000000987805 */ /* 0x000fe2000001ff00 */
[----:B------:R-:W-:Y:S01]  /*0b10*/  CS2R R154, SRZ ;  /* 0x00000000009a7805 */ /* 0x000fe2000001ff00 */
[----:B------:R-:W-:Y:S01]  /*0b20*/  IMAD.HI.U32 R6, R5, R9, R4 ;  /* 0x0000000905067227 */ /* 0x000fe200078e0004 */
[----:B------:R-:W-:Y:S01]  /*0b30*/  SHF.R.S32.HI R5, RZ, 0x1f, R250 ;  /* 0x0000001fff057819 */ /* 0x000fe200000114fa */
[----:B------:R-:W-:Y:S01]  /*0b40*/  CS2R R156, SRZ ;  /* 0x00000000009c7805 */ /* 0x000fe2000001ff00 */
[----:B------:R-:W-:Y:S01]  /*0b50*/  CS2R R158, SRZ ;  /* 0x00000000009e7805 */ /* 0x000fe2000001ff00 */
[----:B------:R-:W-:Y:S01]  /*0b60*/  IMAD.MOV.U32 R9, RZ, RZ, R8 ;  /* 0x000000ffff097224 */ /* 0x000fe200078e0008 */
[----:B------:R-:W-:Y:S01]  /*0b70*/  LEA.HI R250, R5, R250, RZ, 0x5 ;  /* 0x000000fa05fa7211 */ /* 0x000fe200078f28ff */
[----:B------:R-:W-:Y:S01]  /*0b80*/  CS2R R160, SRZ ;  /* 0x0000000000a07805 */ /* 0x000fe2000001ff00 */
[----:B------:R-:W-:Y:S01]  /*0b90*/  CS2R R162, SRZ ;  /* 0x0000000000a27805 */ /* 0x000fe2000001ff00 */
[----:B------:R-:W-:Y:S01]  /*0ba0*/  IMAD.HI.U32 R4, R6, R9, RZ ;  /* 0x0000000906047227 */ /* 0x000fe200078e00ff */
[----:B------:R-:W-:Y:S01]  /*0bb0*/  SHF.R.S32.HI R250, RZ, 0x5, R250 ;  /* 0x00000005fffa7819 */ /* 0x000fe200000114fa */
[----:B------:R-:W-:Y:S01]  /*0bc0*/  CS2R R164, SRZ ;  /* 0x0000000000a47805 */ /* 0x000fe2000001ff00 */
[----:B------:R-:W-:Y:S01]  /*0bd0*/  CS2R R166, SRZ ;  /* 0x0000000000a67805 */ /* 0x000fe2000001ff00 */
[----:B------:R-:W-:-:S02]  /*0be0*/  IMAD.MOV R4, RZ, RZ, -R4 ;  /* 0x000000ffff047224 */ /* 0x000fc400078e0a04 */
[----:B------:R-:W-:Y:S02]  /*0bf0*/  IMAD.SHL.U32 R251, R251, 0x20, RZ ;  /* 0x00000020fbfb7824 */ /* 0x000fe400078e00ff */
[----:B------:R-:W-:Y:S02]  /*0c00*/  IMAD R9, R0, R4, R9 ;  /* 0x0000000400097224 */ /* 0x000fe400078e0209 */
[----:B------:R-:W-:-:S03]  /*0c10*/  IMAD.HI.U32 R4, R6, R11, RZ ;  /* 0x0000000b06047227 */ /* 0x000fc600078e00ff */
[----:B------:R-:W-:Y:S01]  /*0c20*/  ISETP.GT.U32.AND P0, PT, R0, R9, PT ;  /* 0x000000090000720c */ /* 0x000fe20003f04070 */
[----:B------:R-:W-:Y:S02]  /*0c30*/  IMAD.MOV R8, RZ, RZ, -R4 ;  /* 0x000000ffff087224 */ /* 0x000fe400078e0a04 */
[----:B------:R-:W-:-:S04]  /*0c40*/  IMAD.HI.U32 R4, R6, R13, RZ ;  /* 0x0000000d06047227 */ /* 0x000fc800078e00ff */
[----:B------:R-:W-:Y:S01]  /*0c50*/  IMAD R5, R0, R8, R11 ;  /* 0x0000000800057224 */ /* 0x000fe200078e020b */
[C---:B------:R-:W-:Y:S01]  /*0c60*/  LOP3.LUT R8, R2.reuse, 0x68, RZ, 0xfc, !PT ;  /* 0x0000006802087812 */ /* 0x040fe200078efcff */
[----:B------:R-:W-:Y:S01]  /*0c70*/  IMAD.MOV R7, RZ, RZ, -R4 ;  /* 0x000000ffff077224 */ /* 0x000fe200078e0a04 */
[----:B------:R-:W-:Y:S02]  /*0c80*/  LOP3.LUT R4, R2, 0x6c, RZ, 0xfc, !PT ;  /* 0x0000006c02047812 */ /* 0x000fe400078efcff */
[C---:B------:R-:W-:Y:S01]  /*0c90*/  ISETP.GT.U32.AND P6, PT, R0.reuse, R5, PT ;  /* 0x000000050000720c */ /* 0x040fe20003fc4070 */
[----:B------:R-:W-:Y:S01]  /*0ca0*/  @!P0 IMAD.IADD R9, R9, 0x1, -R0 ;  /* 0x0000000109098824 */ /* 0x000fe200078e0a00 */
[----:B------:R-:W-:Y:S01]  /*0cb0*/  IABS R15, R4 ;  /* 0x00000004000f7213 */ /* 0x000fe20000000000 */
[----:B------:R-:W-:Y:S01]  /*0cc0*/  IMAD R7, R0, R7, R13 ;  /* 0x0000000700077224 */ /* 0x000fe200078e020d */
[----:B------:R-:W-:Y:S02]  /*0cd0*/  ISETP.GE.AND P2, PT, R4, RZ, PT ;  /* 0x000000ff0400720c */ /* 0x000fe40003f46270 */
[----:B------:R-:W-:Y:S01]  /*0ce0*/  ISETP.GT.U32.AND P1, PT, R0, R9, PT ;  /* 0x000000090000720c */ /* 0x000fe20003f24070 */
[----:B------:R-:W-:Y:S01]  /*0cf0*/  IMAD.HI.U32 R4, R6, R15, RZ ;  /* 0x0000000f06047227 */ /* 0x000fe200078e00ff */
[----:B------:R-:W-:-:S02]  /*0d00*/  ISETP.GE.AND P0, PT, R10, RZ, PT ;  /* 0x000000ff0a00720c */ /* 0x000fc40003f06270 */
[----:B------:R-:W-:Y:S01]  /*0d10*/  LOP3.LUT R10, R2, 0x64, RZ, 0xfc, !PT ;  /* 0x00000064020a7812 */ /* 0x000fe200078efcff */
[----:B------:R-:W-:Y:S01]  /*0d20*/  IMAD.MOV R4, RZ, RZ, -R4 ;  /* 0x000000ffff047224 */ /* 0x000fe200078e0a04 */
[----:B------:R-:W-:Y:S01]  /*0d30*/  IABS R17, R8 ;  /* 0x0000000800117213 */ /* 0x000fe20000000000 */
[----:B------:R-:W-:Y:S01]  /*0d40*/  @!P6 IMAD.IADD R5, R5, 0x1, -R0 ;  /* 0x000000010505e824 */ /* 0x000fe200078e0a00 */
[----:B------:R-:W-:Y:S01]  /*0d50*/  IABS R19, R10 ;  /* 0x0000000a00137213 */ /* 0x000fe20000000000 */
[----:B------:R-:W-:Y:S01]  /*0d60*/  IMAD R15, R0, R4, R15 ;  /* 0x00000004000f7224 */ /* 0x000fe200078e020f */
[----:B------:R-:W-:Y:S01]  /*0d70*/  ISETP.GE.AND P3, PT, R8, RZ, PT ;  /* 0x000000ff0800720c */ /* 0x000fe20003f66270 */
[----:B------:R-:W-:Y:S01]  /*0d80*/  IMAD.HI.U32 R4, R6, R17, RZ ;  /* 0x0000001106047227 */ /* 0x000fe200078e00ff */
[----:B------:R-:W-:-:S03]  /*0d90*/  ISETP.GT.U32.AND P6, PT, R0, R5, PT ;  /* 0x000000050000720c */ /* 0x000fc60003fc4070 */
[----:B------:R-:W-:Y:S01]  /*0da0*/  @!P1 IMAD.IADD R9, R9, 0x1, -R0 ;  /* 0x0000000109099824 */ /* 0x000fe200078e0a00 */
[----:B------:R-:W-:Y:S01]  /*0db0*/  ISETP.GE.AND P1, PT, R10, RZ, PT ;  /* 0x000000ff0a00720c */ /* 0x000fe20003f26270 */
[----:B------:R-:W-:-:S04]  /*0dc0*/  IMAD.HI.U32 R8, R6, R19, RZ ;  /* 0x0000001306087227 */ /* 0x000fc800078e00ff */
[----:B------:R-:W-:Y:S01]  /*0dd0*/  @!P4 IMAD.MOV R9, RZ, RZ, -R9 ;  /* 0x000000ffff09c224 */ /* 0x000fe200078e0a09 */
[C---:B------:R-:W-:Y:S01]  /*0de0*/  ISETP.GT.U32.AND P4, PT, R0.reuse, R7, PT ;  /* 0x000000070000720c */ /* 0x040fe20003f84070 */
[----:B------:R-:W-:Y:S02]  /*0df0*/  IMAD.MOV R10, RZ, RZ, -R4 ;  /* 0x000000ffff0a7224 */ /* 0x000fe400078e0a04 */
[----:B------:R-:W-:Y:S01]  /*0e00*/  @!P6 IMAD.IADD R5, R5, 0x1, -R0 ;  /* 0x000000010505e824 */ /* 0x000fe200078e0a00 */
[C---:B------:R-:W-:Y:S01]  /*0e10*/  ISETP.GT.U32.AND P6, PT, R0.reuse, R15, PT ;  /* 0x0000000f0000720c */ /* 0x040fe20003fc4070 */
[----:B------:R-:W-:Y:S02]  /*0e20*/  IMAD.MOV R8, RZ, RZ, -R8 ;  /* 0x000000ffff087224 */ /* 0x000fe400078e0a08 */
[C---:B------:R-:W-:Y:S02]  /*0e30*/  IMAD R17, R0.reuse, R10, R17 ;  /* 0x0000000a00117224 */ /* 0x040fe400078e0211 */
[----:B------:R-:W-:-:S02]  /*0e40*/  IMAD R19, R0, R8, R19 ;  /* 0x0000000800137224 */ /* 0x000fc400078e0213 */
[----:B------:R-:W-:Y:S02]  /*0e50*/  IMAD.MOV.U32 R11, RZ, RZ, R5 ;  /* 0x000000ffff0b7224 */ /* 0x000fe400078e0005 */
[----:B------:R-:W-:Y:S02]  /*0e60*/  @!P4 IMAD.IADD R7, R7, 0x1, -R0 ;  /* 0x000000010707c824 */ /* 0x000fe400078e0a00 */
[----:B------:R-:W-:-:S03]  /*0e70*/  IMAD.HI.U32 R4, R6, R21, RZ ;  /* 0x0000001506047227 */ /* 0x000fc600078e00ff */
[C---:B------:R-:W-:Y:S01]  /*0e80*/  ISETP.GT.U32.AND P4, PT, R0.reuse, R7, PT ;  /* 0x000000070000720c */ /* 0x040fe20003f84070 */
[----:B------:R-:W-:Y:S01]  /*0e90*/  @!P0 IMAD.MOV R11, RZ, RZ, -R11 ;  /* 0x000000ffff0b8224 */ /* 0x000fe200078e0a0b */
[----:B------:R-:W-:Y:S01]  /*0ea0*/  ISETP.GT.U32.AND P0, PT, R0, R19, PT ;  /* 0x000000130000720c */ /* 0x000fe20003f04070 */
[----:B------:R-:W-:Y:S02]  /*0eb0*/  IMAD.MOV R10, RZ, RZ, -R4 ;  /* 0x000000ffff0a7224 */ /* 0x000fe400078e0a04 */
[----:B------:R-:W-:-:S04]  /*0ec0*/  IMAD.HI.U32 R4, R6, R23, RZ ;  /* 0x0000001706047227 */ /* 0x000fc800078e00ff */
[----:B------:R-:W-:Y:S01]  /*0ed0*/  IMAD R21, R0, R10, R21 ;  /* 0x0000000a00157224 */ /* 0x000fe200078e0215 */
[----:B------:R-:W-:Y:S01]  /*0ee0*/  LOP3.LUT R10, R2, 0x50, RZ, 0xfc, !PT ;  /* 0x00000050020a7812 */ /* 0x000fe200078efcff */
[----:B------:R-:W-:Y:S02]  /*0ef0*/  IMAD.MOV R4, RZ, RZ, -R4 ;  /* 0x000000ffff047224 */ /* 0x000fe400078e0a04 */
[--C-:B------:R-:W-:Y:S01]  /*0f00*/  @!P4 IMAD.IADD R7, R7, 0x1, -R0.reuse ;  /* 0x000000010707c824 */ /* 0x100fe200078e0a00 */
[C---:B------:R-:W-:Y:S01]  /*0f10*/  ISETP.GT.U32.AND P4, PT, R0.reuse, R17, PT ;  /* 0x000000110000720c */ /* 0x040fe20003f84070 */
[----:B------:R-:W-:Y:S02]  /*0f20*/  IMAD R23, R0, R4, R23 ;  /* 0x0000000400177224 */ /* 0x000fe400078e0217 */
[----:B------:R-:W-:Y:S01]  /*0f30*/  IMAD.MOV.U32 R13, RZ, RZ, R7 ;  /* 0x000000ffff0d7224 */ /* 0x000fe200078e0007 */
[----:B------:R-:W-:Y:S01]  /*0f40*/  IABS R7, R10 ;  /* 0x0000000a00077213 */ /* 0x000fe20000000000 */
[----:B------:R-:W-:-:S02]  /*0f50*/  @!P0 IMAD.IADD R19, R19, 0x1, -R0 ;  /* 0x0000000113138824 */ /* 0x000fc400078e0a00 */
[----:B------:R-:W-:Y:S01]  /*0f60*/  @!P5 IMAD.MOV R13, RZ, RZ, -R13 ;  /* 0x000000ffff0dd224 */ /* 0x000fe200078e0a0d */
[----:B------:R-:W-:Y:S01]  /*0f70*/  ISETP.GT.U32.AND P5, PT, R0, R21, PT ;  /* 0x000000150000720c */ /* 0x000fe20003fa4070 */
[----:B------:R-:W-:-:S04]  /*0f80*/  IMAD.HI.U32 R4, R6, R25, RZ ;  /* 0x0000001906047227 */ /* 0x000fc800078e00ff */
[--C-:B------:R-:W-:Y:S01]  /*0f90*/  @!P4 IMAD.IADD R17, R17, 0x1, -R0.reuse ;  /* 0x000000011111c824 */ /* 0x100fe200078e0a00 */
[C---:B------:R-:W-:Y:S01]  /*0fa0*/  ISETP.GT.U32.AND P4, PT, R0.reuse, R23, PT ;  /* 0x000000170000720c */ /* 0x040fe20003f84070 */
[----:B------:R-:W-:Y:S02]  /*0fb0*/  @!P6 IMAD.IADD R15, R15, 0x1, -R0 ;  /* 0x000000010f0fe824 */ /* 0x000fe400078e0a00 */
[----:B------:R-:W-:Y:S01]  /*0fc0*/  IMAD.MOV R4, RZ, RZ, -R4 ;  /* 0x000000ffff047224 */ /* 0x000fe200078e0a04 */
[----:B------:R-:W-:Y:S01]  /*0fd0*/  ISETP.GT.U32.AND P0, PT, R0, R17, PT ;  /* 0x000000110000720c */ /* 0x000fe20003f04070 */
[----:B------:R-:W-:Y:S01]  /*0fe0*/  IMAD.HI.U32 R8, R6, R33, RZ ;  /* 0x0000002106087227 */ /* 0x000fe200078e00ff */
[----:B------:R-:W-:-:S03]  /*0ff0*/  ISETP.GT.U32.AND P6, PT, R0, R15, PT ;  /* 0x0000000f0000720c */ /* 0x000fc60003fc4070 */
[C---:B------:R-:W-:Y:S02]  /*1000*/  IMAD R5, R0.reuse, R4, R25 ;  /* 0x0000000400057224 */ /* 0x040fe400078e0219 */
[--C-:B------:R-:W-:Y:S01]  /*1010*/  @!P5 IMAD.IADD R21, R21, 0x1, -R0.reuse ;  /* 0x000000011515d824 */ /* 0x100fe200078e0a00 */
[----:B------:R-:W-:Y:S01]  /*1020*/  ISETP.GT.U32.AND P5, PT, R0, R19, PT ;  /* 0x000000130000720c */ /* 0x000fe20003fa4070 */
[----:B------:R-:W-:Y:S02]  /*1030*/  @!P4 IMAD.IADD R23, R23, 0x1, -R0 ;  /* 0x000000011717c824 */ /* 0x000fe400078e0a00 */
[----:B------:R-:W-:Y:S01]  /*1040*/  IMAD.HI.U32 R4, R6, R7, RZ ;  /* 0x0000000706047227 */ /* 0x000fe200078e00ff */
[----:B------:R-:W-:-:S03]  /*1050*/  ISETP.GT.U32.AND P4, PT, R0, R21, PT ;  /* 0x000000150000720c */ /* 0x000fc60003f84070 */
[--C-:B------:R-:W-:Y:S01]  /*1060*/  @!P0 IMAD.IADD R17, R17, 0x1, -R0.reuse ;  /* 0x0000000111118824 */ /* 0x100fe200078e0a00 */
[----:B------:R-:W-:Y:S01]  /*1070*/  ISETP.GT.U32.AND P0, PT, R0, R5, PT ;  /* 0x000000050000720c */ /* 0x000fe20003f04070 */
[----:B------:R-:W-:Y:S01]  /*1080*/  @!P6 IMAD.IADD R15, R15, 0x1, -R0 ;  /* 0x000000010f0fe824 */ /* 0x000fe200078e0a00 */
[----:B------:R-:W-:Y:S01]  /*1090*/  ISETP.GE.AND P6, PT, R12, RZ, PT ;  /* 0x000000ff0c00720c */ /* 0x000fe20003fc6270 */
[----:B------:R-:W-:Y:S01]  /*10a0*/  IMAD.MOV R4, RZ, RZ, -R4 ;  /* 0x000000ffff047224 */ /* 0x000fe200078e0a04 */
[----:B------:R-:W-:Y:S01]  /*10b0*/  LOP3.LUT R12, R2, 0x4c, RZ, 0xfc, !PT ;  /* 0x0000004c020c7812 */ /* 0x000fe200078efcff */
[----:B------:R-:W-:Y:S01]  /*10c0*/  @!P2 IMAD.MOV R15, RZ, RZ, -R15 ;  /* 0x000000ffff0fa224 */ /* 0x000fe200078e0a0f */
[C---:B------:R-:W-:Y:S01]  /*10d0*/  ISETP.GT.U32.AND P2, PT, R0.reuse, R23, PT ;  /* 0x000000170000720c */ /* 0x040fe20003f44070 */
[----:B------:R-:W-:Y:S01]  /*10e0*/  IMAD R7, R0, R4, R7 ;  /* 0x0000000400077224 */ /* 0x000fe200078e0207 */
[----:B------:R-:W-:Y:S01]  /*10f0*/  IABS R31, R12 ;  /* 0x0000000c001f7213 */ /* 0x000fe20000000000 */
[----:B------:R-:W-:-:S02]  /*1100*/  @!P4 IMAD.IADD R21, R21, 0x1, -R0 ;  /* 0x000000011515c824 */ /* 0x000fc400078e0a00 */
[----:B------:R-:W-:Y:S01]  /*1110*/  @!P3 IMAD.MOV R17, RZ, RZ, -R17 ;  /* 0x000000ffff11b224 */ /* 0x000fe200078e0a11 */
[----:B------:R-:W-:Y:S01]  /*1120*/  ISETP.GT.U32.AND P4, PT, R0, R7, PT ;  /* 0x000000070000720c */ /* 0x000fe20003f84070 */
[----:B------:R-:W-:Y:S01]  /*1130*/  @!P0 IMAD.IADD R5, R5, 0x1, -R0 ;  /* 0x0000000105058824 */ /* 0x000fe200078e0a00 */
[----:B------:R-:W-:Y:S01]  /*1140*/  ISETP.GE.AND P0, PT, R10, RZ, PT ;  /* 0x000000ff0a00720c */ /* 0x000fe20003f06270 */
[----:B------:R-:W-:Y:S01]  /*1150*/  IMAD.HI.U32 R4, R6, R31, RZ ;  /* 0x0000001f06047227 */ /* 0x000fe200078e00ff */
[----:B------:R-:W-:Y:S02]  /*1160*/  LOP3.LUT R10, R2, 0x44, RZ, 0xfc, !PT ;  /* 0x00000044020a7812 */ /* 0x000fe400078efcff */
[----:B------:R-:W-:Y:S01]  /*1170*/  ISETP.GT.U32.AND P3, PT, R0, R5, PT ;  /* 0x000000050000720c */ /* 0x000fe20003f64070 */
[----:B------:R-:W-:Y:S01]  /*1180*/  IMAD.MOV R4, RZ, RZ, -R4 ;  /* 0x000000ffff047224 */ /* 0x000fe200078e0a04 */
[----:B------:R-:W-:Y:S01]  /*1190*/  IABS R27, R10 ;  /* 0x0000000a001b7213 */ /* 0x000fe20000000000 */
[----:B------:R-:W-:Y:S01]  /*11a0*/  @!P2 IMAD.IADD R23, R23, 0x1, -R0 ;  /* 0x000000011717a824 */ /* 0x000fe200078e0a00 */
[----:B------:R-:W-:Y:S01]  /*11b0*/  ISETP.GE.AND P2, PT, R16, RZ, PT ;  /* 0x000000ff1000720c */ /* 0x000fe20003f46270 */
[----:B------:R-:W-:Y:S01]  /*11c0*/  IMAD R31, R0, R4, R31 ;  /* 0x00000004001f7224 */ /* 0x000fe200078e021f */
[----:B------:R-:W-:Y:S01]  /*11d0*/  LOP3.LUT R16, R2, 0x30, RZ, 0xfc, !PT ;  /* 0x0000003002107812 */ /* 0x000fe200078efcff */
[----:B------:R-:W-:-:S03]  /*11e0*/  IMAD.HI.U32 R4, R6, R27, RZ ;  /* 0x0000001b06047227 */ /* 0x000fc600078e00ff */
[----:B------:R-:W-:Y:S01]  /*11f0*/  IABS R45, R16 ;  /* 0x00000010002d7213 */ /* 0x000fe20000000000 */
[--C-:B------:R-:W-:Y:S02]  /*1200*/  @!P4 IMAD.IADD R7, R7, 0x1, -R0.reuse ;  /* 0x000000010707c824 */ /* 0x100fe400078e0a00 */
[----:B------:R-:W-:Y:S01]  /*1210*/  @!P5 IMAD.IADD R19, R19, 0x1, -R0 ;  /* 0x000000011313d824 */ /* 0x000fe200078e0a00 */
[----:B------:R-:W-:Y:S01]  /*1220*/  ISETP.GE.AND P5, PT, R14, RZ, PT ;  /* 0x000000ff0e00720c */ /* 0x000fe20003fa6270 */
[----:B------:R-:W-:Y:S01]  /*1230*/  IMAD.MOV R4, RZ, RZ, -R4 ;  /* 0x000000ffff047224 */ /* 0x000fe200078e0a04 */
[----:B------:R-:W-:Y:S01]  /*1240*/  LOP3.LUT R14, R2, 0x40, RZ, 0xfc, !PT ;  /* 0x00000040020e7812 */ /* 0x000fe200078efcff */
[----:B------:R-:W-:Y:S01]  /*1250*/  @!P3 IMAD.IADD R5, R5, 0x1, -R0 ;  /* 0x000000010505b824 */ /* 0x000fe200078e0a00 */
[C---:B------:R-:W-:Y:S01]  /*1260*/  ISETP.GT.U32.AND P4, PT, R0.reuse, R7, PT ;  /* 0x000000070000720c */ /* 0x040fe20003f84070 */
[----:B------:R-:W-:Y:S01]  /*1270*/  IMAD.MOV.U32 R25, RZ, RZ, R23 ;  /* 0x000000ffff197224 */ /* 0x000fe200078e0017 */
[----:B------:R-:W-:Y:S01]  /*1280*/  IABS R29, R14 ;  /* 0x0000000e001d7213 */ /* 0x000fe20000000000 */
[----:B------:R-:W-:Y:S01]  /*1290*/  @!P1 IMAD.MOV R19, RZ, RZ, -R19 ;  /* 0x000000ffff139224 */ /* 0x000fe200078e0a13 */
[C---:B------:R-:W-:Y:S01]  /*12a0*/  ISETP.GT.U32.AND P1, PT, R0.reuse, R31, PT ;  /* 0x0000001f0000720c */ /* 0x040fe20003f24070 */
[----:B------:R-:W-:Y:S01]  /*12b0*/  IMAD R23, R0, R4, R27 ;  /* 0x0000000400177224 */ /* 0x000fe200078e021b */
[----:B------:R-:W-:Y:S01]  /*12c0*/  ISETP.GE.AND P3, PT, R18, RZ, PT ;  /* 0x000000ff1200720c */ /* 0x000fe20003f66270 */
[----:B------:R-:W-:-:S02]  /*12d0*/  IMAD.MOV.U32 R27, RZ, RZ, R5 ;  /* 0x000000ffff1b7224 */ /* 0x000fc400078e0005 */
[----:B------:R-:W-:Y:S02]  /*12e0*/  IMAD.MOV R8, RZ, RZ, -R8 ;  /* 0x000000ffff087224 */ /* 0x000fe400078e0a08 */
[----:B------:R-:W-:Y:S01]  /*12f0*/  @!P2 IMAD.MOV R27, RZ, RZ, -R27 ;  /* 0x000000ffff1ba224 */ /* 0x000fe200078e0a1b */
[C---:B------:R-:W-:Y:S01]  /*1300*/  ISETP.GT.U32.AND P2, PT, R0.reuse, R23, PT ;  /* 0x000000170000720c */ /* 0x040fe20003f44070 */
[----:B------:R-:W-:Y:S02]  /*1310*/  IMAD R33, R0, R8, R33 ;  /* 0x0000000800217224 */ /* 0x000fe400078e0221 */
[----:B------:R-:W-:-:S04]  /*1320*/  IMAD.HI.U32 R8, R6, R29, RZ ;  /* 0x0000001d06087227 */ /* 0x000fc800078e00ff */
[----:B------:R-:W-:Y:S02]  /*1330*/  IMAD.MOV R8, RZ, RZ, -R8 ;  /* 0x000000ffff087224 */ /* 0x000fe400078e0a08 */
[--C-:B------:R-:W-:Y:S01]  /*1340*/  @!P4 IMAD.IADD R7, R7, 0x1, -R0.reuse ;  /* 0x000000010707c824 */ /* 0x100fe200078e0a00 */
[----:B------:R-:W-:Y:S01]  /*1350*/  ISETP.GE.AND P4, PT, R10, RZ, PT ;  /* 0x000000ff0a00720c */ /* 0x000fe20003f86270 */
[--C-:B------:R-:W-:Y:S01]  /*1360*/  @!P1 IMAD.IADD R31, R31, 0x1, -R0.reuse ;  /* 0x000000011f1f9824 */ /* 0x100fe200078e0a00 */
[----:B------:R-:W-:Y:S01]  /*1370*/  LOP3.LUT R10, R2, 0x38, RZ, 0xfc, !PT ;  /* 0x00000038020a7812 */ /* 0x000fe200078efcff */
[C---:B------:R-:W-:Y:S02]  /*1380*/  IMAD R5, R0.reuse, R8, R29 ;  /* 0x0000000800057224 */ /* 0x040fe400078e021d */
[----:B------:R-:W-:Y:S01]  /*1390*/  IMAD.MOV.U32 R29, RZ, RZ, R7 ;  /* 0x000000ffff1d7224 */ /* 0x000fe200078e0007 */
[----:B------:R-:W-:Y:S01]  /*13a0*/  IABS R35, R10 ;  /* 0x0000000a00237213 */ /* 0x000fe20000000000 */
[----:B------:R-:W-:Y:S01]  /*13b0*/  @!P2 IMAD.IADD R23, R23, 0x1, -R0 ;  /* 0x000000011717a824 */ /* 0x000fe200078e0a00 */
[C---:B------:R-:W-:Y:S01]  /*13c0*/  ISETP.GT.U32.AND P1, PT, R0.reuse, R31, PT ;  /* 0x0000001f0000720c */ /* 0x040fe20003f24070 */
[----:B------:R-:W-:Y:S01]  /*13d0*/  @!P0 IMAD.MOV R29, RZ, RZ, -R29 ;  /* 0x000000ffff1d8224 */ /* 0x000fe200078e0a1d */
[----:B------:R-:W-:Y:S01]  /*13e0*/  ISETP.GT.U32.AND P0, PT, R0, R5, PT ;  /* 0x000000050000720c */ /* 0x000fe20003f04070 */
[----:B------:R-:W-:Y:S01]  /*13f0*/  @!P6 IMAD.MOV R21, RZ, RZ, -R21 ;  /* 0x000000ffff15e224 */ /* 0x000fe200078e0a15 */
[----:B------:R-:W-:Y:S01]  /*1400*/  ISETP.GE.AND P6, PT, R12, RZ, PT ;  /* 0x000000ff0c00720c */ /* 0x000fe20003fc6270 */
[----:B------:R-:W-:Y:S01]  /*1410*/  IMAD.HI.U32 R4, R6, R35, RZ ;  /* 0x0000002306047227 */ /* 0x000fe200078e00ff */
[----:B------:R-:W-:-:S02]  /*1420*/  LOP3.LUT R12, R2, 0x34, RZ, 0xfc, !PT ;  /* 0x00000034020c7812 */ /* 0x000fc400078efcff */
[C---:B------:R-:W-:Y:S01]  /*1430*/  ISETP.GT.U32.AND P2, PT, R0.reuse, R23, PT ;  /* 0x000000170000720c */ /* 0x040fe20003f44070 */
[----:B------:R-:W-:Y:S01]  /*1440*/  IMAD.MOV R4, RZ, RZ, -R4 ;  /* 0x000000ffff047224 */ /* 0x000fe200078e0a04 */
[----:B------:R-:W-:Y:S01]  /*1450*/  IABS R39, R12 ;  /* 0x0000000c00277213 */ /* 0x000fe20000000000 */
[----:B------:R-:W-:Y:S01]  /*1460*/  @!P5 IMAD.MOV R25, RZ, RZ, -R25 ;  /* 0x000000ffff19d224 */ /* 0x000fe200078e0a19 */
[----:B------:R-:W-:Y:S01]  /*1470*/  ISETP.GT.U32.AND P5, PT, R0, R33, PT ;  /* 0x000000210000720c */ /* 0x000fe20003fa4070 */
[----:B------:R-:W-:Y:S01]  /*1480*/  @!P1 IMAD.IADD R31, R31, 0x1, -R0 ;  /* 0x000000011f1f9824 */ /* 0x000fe200078e0a00 */
[----:B------:R-:W-:Y:S01]  /*1490*/  ISETP.GE.AND P1, PT, R14, RZ, PT ;  /* 0x000000ff0e00720c */ /* 0x000fe20003f26270 */
[----:B------:R-:W-:Y:S01]  /*14a0*/  IMAD R7, R0, R4, R35 ;  /* 0x0000000400077224 */ /* 0x000fe200078e0223 */
[----:B------:R-:W-:Y:S01]  /*14b0*/  LOP3.LUT R14, R2, 0x24, RZ, 0xfc, !PT ;  /* 0x00000024020e7812 */ /* 0x000fe200078efcff */
[----:B------:R-:W-:-:S03]  /*14c0*/  IMAD.HI.U32 R4, R6, R39, RZ ;  /* 0x0000002706047227 */ /* 0x000fc600078e00ff */
[----:B------:R-:W-:Y:S01]  /*14d0*/  IABS R51, R14 ;  /* 0x0000000e00337213 */ /* 0x000fe20000000000 */
[----:B------:R-:W-:Y:S02]  /*14e0*/  @!P0 IMAD.IADD R5, R5, 0x1, -R0 ;  /* 0x0000000105058824 */ /* 0x000fe400078e0a00 */
[----:B------:R-:W-:Y:S01]  /*14f0*/  @!P6 IMAD.MOV R31, RZ, RZ, -R31 ;  /* 0x000000ffff1fe224 */ /* 0x000fe200078e0a1f */
[C---:B------:R-:W-:Y:S01]  /*1500*/  ISETP.GT.U32.AND P6, PT, R0.reuse, R7, PT ;  /* 0x000000070000720c */ /* 0x040fe20003fc4070 */
[----:B------:R-:W-:Y:S01]  /*1510*/  IMAD.MOV R4, RZ, RZ, -R4 ;  /* 0x000000ffff047224 */ /* 0x000fe200078e0a04 */
[----:B------:R-:W-:Y:S01]  /*1520*/  ISETP.GT.U32.AND P0, PT, R0, R5, PT ;  /* 0x000000050000720c */ /* 0x000fe20003f04070 */
[----:B------:R-:W-:Y:S01]  /*1530*/  @!P2 IMAD.IADD R23, R23, 0x1, -R0 ;  /* 0x000000011717a824 */ /* 0x000fe200078e0a00 */
[----:B------:R-:W-:Y:S01]  /*1540*/  ISETP.GE.AND P2, PT, R16, RZ, PT ;  /* 0x000000ff1000720c */ /* 0x000fe20003f46270 */
[----:B------:R-:W-:Y:S01]  /*1550*/  IMAD R39, R0, R4, R39 ;  /* 0x0000000400277224 */ /* 0x000fe200078e0227 */
[----:B------:R-:W-:Y:S01]  /*1560*/  LOP3.LUT R4, R2, 0x2c, RZ, 0xfc, !PT ;  /* 0x0000002c02047812 */ /* 0x000fe200078efcff */
[----:B------:R-:W-:-:S02]  /*1570*/  IMAD.MOV.U32 R35, RZ, RZ, R23 ;  /* 0x000000ffff237224 */ /* 0x000fc400078e0017 */
[--C-:B------:R-:W-:Y:S02]  /*1580*/  @!P5 IMAD.IADD R33, R33, 0x1, -R0.reuse ;  /* 0x000000012121d824 */ /* 0x100fe400078e0a00 */
[----:B------:R-:W-:Y:S01]  /*1590*/  @!P4 IMAD.MOV R35, RZ, RZ, -R35 ;  /* 0x000000ffff23c224 */ /* 0x000fe200078e0a23 */
[C---:B------:R-:W-:Y:S01]  /*15a0*/  ISETP.GT.U32.AND P4, PT, R0.reuse, R39, PT ;  /* 0x000000270000720c */ /* 0x040fe20003f84070 */
[--C-:B------:R-:W-:Y:S01]  /*15b0*/  @!P6 IMAD.IADD R7, R7, 0x1, -R0.reuse ;  /* 0x000000010707e824 */ /* 0x100fe200078e0a00 */
[----:B------:R-:W-:Y:S01]  /*15c0*/  ISETP.GT.U32.AND P5, PT, R0, R33, PT ;  /* 0x000000210000720c */ /* 0x000fe20003fa4070 */
[----:B------:R-:W-:Y:S01]  /*15d0*/  @!P0 IMAD.IADD R5, R5, 0x1, -R0 ;  /* 0x0000000105058824 */ /* 0x000fe200078e0a00 */
[----:B------:R-:W-:Y:S01]  /*15e0*/  ISETP.GE.AND P0, PT, R4, RZ, PT ;  /* 0x000000ff0400720c */ /* 0x000fe20003f06270 */
[----:B------:R-:W-:Y:S01]  /*15f0*/  IMAD.HI.U32 R8, R6, R45, RZ ;  /* 0x0000002d06087227 */ /* 0x000fe200078e00ff */
[----:B------:R-:W-:Y:S02]  /*1600*/  IABS R4, R4 ;  /* 0x0000000400047213 */ /* 0x000fe40000000000 */
[----:B------:R-:W-:Y:S01]  /*1610*/  ISETP.GT.U32.AND P6, PT, R0, R7, PT ;  /* 0x000000070000720c */ /* 0x000fe20003fc4070 */
[----:B------:R-:W-:-:S02]  /*1620*/  IMAD.MOV R8, RZ, RZ, -R8 ;  /* 0x000000ffff087224 */ /* 0x000fc400078e0a08 */
[----:B------:R-:W-:Y:S02]  /*1630*/  IMAD.MOV.U32 R23, RZ, RZ, R4 ;  /* 0x000000ffff177224 */ /* 0x000fe400078e0004 */
[--C-:B------:R-:W-:Y:S02]  /*1640*/  @!P4 IMAD.IADD R39, R39, 0x1, -R0.reuse ;  /* 0x000000012727c824 */ /* 0x100fe400078e0a00 */
[----:B------:R-:W-:Y:S01]  /*1650*/  @!P5 IMAD.IADD R33, R33, 0x1, -R0 ;  /* 0x000000012121d824 */ /* 0x000fe200078e0a00 */
[----:B------:R-:W-:Y:S01]  /*1660*/  ISETP.GE.AND P5, PT, R10, RZ, PT ;  /* 0x000000ff0a00720c */ /* 0x000fe20003fa6270 */
[----:B------:R-:W-:Y:S01]  /*1670*/  IMAD R45, R0, R8, R45 ;  /* 0x00000008002d7224 */ /* 0x000fe200078e022d */
[----:B------:R-:W-:Y:S01]  /*1680*/  LOP3.LUT R8, R2, 0x28, RZ, 0xfc, !PT ;  /* 0x0000002802087812 */ /* 0x000fe200078efcff */
[----:B------:R-:W-:Y:S01]  /*1690*/  IMAD.HI.U32 R4, R6, R23, RZ ;  /* 0x0000001706047227 */ /* 0x000fe200078e00ff */
[----:B------:R-:W-:Y:S01]  /*16a0*/  ISETP.GT.U32.AND P4, PT, R0, R39, PT ;  /* 0x000000270000720c */ /* 0x000fe20003f84070 */
[----:B------:R-:W1:Y:S01]  /*16b0*/  I2F.RP R10, R75 ;  /* 0x0000004b000a7306 */ /* 0x000e620000209400 */
[----:B------:R-:W-:Y:S01]  /*16c0*/  IABS R43, R8 ;  /* 0x00000008002b7213 */ /* 0x000fe20000000000 */
[----:B------:R-:W-:-:S02]  /*16d0*/  IMAD.MOV R4, RZ, RZ, -R4 ;  /* 0x000000ffff047224 */ /* 0x000fc400078e0a04 */
[----:B------:R-:W-:Y:S01]  /*16e0*/  @!P6 IMAD.IADD R7, R7, 0x1, -R0 ;  /* 0x000000010707e824 */ /* 0x000fe200078e0a00 */
[----:B------:R-:W-:Y:S01]  /*16f0*/  ISETP.GT.U32.AND P6, PT, R0, R45, PT ;  /* 0x0000002d0000720c */ /* 0x000fe20003fc4070 */
[----:B------:R-:W-:Y:S01]  /*1700*/  @!P3 IMAD.MOV R33, RZ, RZ, -R33 ;  /* 0x000000ffff21b224 */ /* 0x000fe200078e0a21 */
[----:B------:R-:W-:Y:S01]  /*1710*/  ISETP.GE.AND P3, PT, R12, RZ, PT ;  /* 0x000000ff0c00720c */ /* 0x000fe20003f66270 */
[----:B------:R-:W-:Y:S02]  /*1720*/  IMAD R23, R0, R4, R23 ;  /* 0x0000000400177224 */ /* 0x000fe400078e0217 */
[----:B------:R-:W-:Y:S02]  /*1730*/  IMAD.MOV.U32 R37, RZ, RZ, R5 ;  /* 0x000000ffff257224 */ /* 0x000fe400078e0005 */
[----:B------:R-:W-:-:S04]  /*1740*/  IMAD.HI.U32 R4, R6, R43, RZ ;  /* 0x0000002b06047227 */ /* 0x000fc800078e00ff */
[----:B------:R-:W-:Y:S01]  /*1750*/  IMAD.MOV.U32 R41, RZ, RZ, R7 ;  /* 0x000000ffff297224 */ /* 0x000fe200078e0007 */
[----:B-1----:R-:W1:Y:S01]  /*1760*/  MUFU.RCP R12, R10 ;  /* 0x0000000a000c7308 */ /* 0x002e620000001000 */
[----:B------:R-:W-:-:S04]  /*1770*/  IMAD.HI.U32 R5, R6, R51, RZ ;  /* 0x0000003306057227 */ /* 0x000fc800078e00ff */
[----:B------:R-:W-:Y:S02]  /*1780*/  IMAD.MOV R4, RZ, RZ, -R4 ;  /* 0x000000ffff047224 */ /* 0x000fe400078e0a04 */
[----:B------:R-:W-:Y:S01]  /*1790*/  @!P5 IMAD.MOV R41, RZ, RZ, -R41 ;  /* 0x000000ffff29d224 */ /* 0x000fe200078e0a29 */
[C---:B------:R-:W-:Y:S01]  /*17a0*/  ISETP.GT.U32.AND P5, PT, R0.reuse, R23, PT ;  /* 0x000000170000720c */ /* 0x040fe20003fa4070 */
[----:B------:R-:W-:Y:S02]  /*17b0*/  IMAD.MOV R5, RZ, RZ, -R5 ;  /* 0x000000ffff057224 */ /* 0x000fe400078e0a05 */
[--C-:B------:R-:W-:Y:S02]  /*17c0*/  @!P4 IMAD.IADD R39, R39, 0x1, -R0.reuse ;  /* 0x000000012727c824 */ /* 0x100fe400078e0a00 */
[----:B------:R-:W-:Y:S01]  /*17d0*/  IMAD R7, R0, R4, R43 ;  /* 0x0000000400077224 */ /* 0x000fe200078e022b */
[----:B------:R-:W-:Y:S01]  /*17e0*/  LOP3.LUT R4, R2, 0x20, RZ, 0xfc, !PT ;  /* 0x0000002002047812 */ /* 0x000fe200078efcff */
[----:B------:R-:W-:Y:S01]  /*17f0*/  IMAD R51, R0, R5, R51 ;  /* 0x0000000500337224 */ /* 0x000fe200078e0233 */
[----:B-1----:R-:W-:Y:S01]  /*1800*/  IADD3 R12, R12, 0xffffffe, RZ ;  /* 0x0ffffffe0c0c7810 */ /* 0x002fe20007ffe0ff */
[----:B------:R-:W-:Y:S01]  /*1810*/  IMAD.MOV.U32 R43, RZ, RZ, R39 ;  /* 0x000000ffff2b7224 */ /* 0x000fe200078e0027 */
[----:B------:R-:W-:Y:S01]  /*1820*/  IABS R47, R4 ;  /* 0x00000004002f7213 */ /* 0x000fe20000000000 */
[--C-:B------:R-:W-:Y:S01]  /*1830*/  @!P6 IMAD.IADD R45, R45, 0x1, -R0.reuse ;  /* 0x000000012d2de824 */ /* 0x100fe200078e0a00 */
[C---:B------:R-:W-:Y:S01]  /*1840*/  ISETP.GT.U32.AND P4, PT, R0.reuse, R7, PT ;  /* 0x000000070000720c */ /* 0x040fe20003f84070 */
[----:B------:R-:W-:Y:S01]  /*1850*/  @!P3 IMAD.MOV R43, RZ, RZ, -R43 ;  /* 0x000000ffff2bb224 */ /* 0x000fe200078e0a2b */
[C---:B------:R-:W-:Y:S01]  /*1860*/  ISETP.GT.U32.AND P3, PT, R0.reuse, R51, PT ;  /* 0x000000330000720c */ /* 0x040fe20003f64070 */
[----:B------:R-:W-:Y:S01]  /*1870*/  @!P5 IMAD.IADD R23, R23, 0x1, -R0 ;  /* 0x000000011717d824 */ /* 0x000fe200078e0a00 */
[----:B------:R-:W-:Y:S01]  /*1880*/  ISETP.GT.U32.AND P6, PT, R0, R45, PT ;  /* 0x0000002d0000720c */ /* 0x000fe20003fc4070 */
[----:B------:R-:W-:Y:S01]  /*1890*/  @!P1 IMAD.MOV R37, RZ, RZ, -R37 ;  /* 0x000000ffff259224 */ /* 0x000fe200078e0a25 */
[----:B------:R-:W-:Y:S01]  /*18a0*/  ISETP.GE.AND P1, PT, R8, RZ, PT ;  /* 0x000000ff0800720c */ /* 0x000fe20003f26270 */
[----:B------:R-:W-:Y:S01]  /*18b0*/  IMAD.HI.U32 R5, R6, R47, RZ ;  /* 0x0000002f06057227 */ /* 0x000fe200078e00ff */
[----:B------:R-:W-:-:S02]  /*18c0*/  ISETP.GT.U32.AND P5, PT, R0, R23, PT ;  /* 0x000000170000720c */ /* 0x000fc40003fa4070 */
[----:B------:R-:W-:Y:S01]  /*18d0*/  LOP3.LUT R8, R2, 0x18, RZ, 0xfc, !PT ;  /* 0x0000001802087812 */ /* 0x000fe200078efcff */
[----:B------:R-:W-:Y:S02]  /*18e0*/  IMAD.MOV R5, RZ, RZ, -R5 ;  /* 0x000000ffff057224 */ /* 0x000fe400078e0a05 */
[--C-:B------:R-:W-:Y:S01]  /*18f0*/  @!P4 IMAD.IADD R7, R7, 0x1, -R0.reuse ;  /* 0x000000010707c824 */ /* 0x100fe200078e0a00 */
[----:B------:R-:W-:Y:S01]  /*1900*/  IABS R55, R8 ;  /* 0x0000000800377213 */ /* 0x000fe20000000000 */
[--C-:B------:R-:W-:Y:S02]  /*1910*/  @!P3 IMAD.IADD R51, R51, 0x1, -R0.reuse ;  /* 0x000000013333b824 */ /* 0x100fe400078e0a00 */
[----:B------:R-:W-:Y:S01]  /*1920*/  @!P6 IMAD.IADD R45, R45, 0x1, -R0 ;  /* 0x000000012d2de824 */ /* 0x000fe200078e0a00 */
[----:B------:R-:W-:Y:S01]  /*1930*/  ISETP.GE.AND P6, PT, R14, RZ, PT ;  /* 0x000000ff0e00720c */ /* 0x000fe20003fc6270 */
[----:B------:R-:W-:Y:S01]  /*1940*/  IMAD.HI.U32 R10, R6, R55, RZ ;  /* 0x00000037060a7227 */ /* 0x000fe200078e00ff */
[----:B------:R-:W-:-:S02]  /*1950*/  ISETP.GT.U32.AND P3, PT, R0, R51, PT ;  /* 0x000000330000720c */ /* 0x000fc40003f64070 */
[----:B------:R-:W-:Y:S01]  /*1960*/  ISETP.GT.U32.AND P4, PT, R0, R7, PT ;  /* 0x000000070000720c */ /* 0x000fe20003f84070 */
[----:B------:R-:W-:Y:S01]  /*1970*/  @!P5 IMAD.IADD R23, R23, 0x1, -R0 ;  /* 0x000000011717d824 */ /* 0x000fe200078e0a00 */
[----:B------:R-:W-:Y:S01]  /*1980*/  ISETP.GE.AND P5, PT, R8, RZ, PT ;  /* 0x000000ff0800720c */ /* 0x000fe20003fa6270 */
[----:B------:R-:W-:Y:S01]  /*1990*/  IMAD R39, R0, R5, R47 ;  /* 0x0000000500277224 */ /* 0x000fe200078e022f */
[----:B------:R-:W-:Y:S01]  /*19a0*/  LOP3.LUT R8, R2, 0x10, RZ, 0xfc, !PT ;  /* 0x0000001002087812 */ /* 0x000fe200078efcff */
[----:B------:R-:W-:Y:S01]  /*19b0*/  IMAD.MOV.U32 R47, RZ, RZ, R23 ;  /* 0x000000ffff2f7224 */ /* 0x000fe200078e0017 */
[----:B------:R-:W1:Y:S01]  /*19c0*/  F2I.FTZ.U32.TRUNC.NTZ R5, R12 ;  /* 0x0000000c00057305 */ /* 0x000e62000021f000 */
[----:B------:R-:W-:Y:S01]  /*19d0*/  IMAD.MOV R10, RZ, RZ, -R10 ;  /* 0x000000ffff0a7224 */ /* 0x000fe200078e0a0a */
[----:B------:R-:W-:Y:S01]  /*19e0*/  IABS R61, R8 ;  /* 0x00000008003d7213 */ /* 0x000fe20000000000 */
[----:B------:R-:W-:Y:S01]  /*19f0*/  @!P0 IMAD.MOV R47, RZ, RZ, -R47 ;  /* 0x000000ffff2f8224 */ /* 0x000fe200078e0a2f */
[C---:B------:R-:W-:Y:S01]  /*1a00*/  ISETP.GT.U32.AND P0, PT, R0.reuse, R39, PT ;  /* 0x000000270000720c */ /* 0x040fe20003f04070 */
[----:B------:R-:W-:Y:S01]  /*1a10*/  IMAD R55, R0, R10, R55 ;  /* 0x0000000a00377224 */ /* 0x000fe200078e0237 */
[----:B------:R-:W-:Y:S01]  /*1a20*/  LOP3.LUT R10, R2, 0xc, RZ, 0xfc, !PT ;  /* 0x0000000c020a7812 */ /* 0x000fe200078efcff */
[----:B------:R-:W-:-:S02]  /*1a30*/  @!P3 IMAD.IADD R51, R51, 0x1, -R0 ;  /* 0x000000013333b824 */ /* 0x000fc400078e0a00 */
[----:B------:R-:W-:Y:S01]  /*1a40*/  @!P2 IMAD.MOV R45, RZ, RZ, -R45 ;  /* 0x000000ffff2da224 */ /* 0x000fe200078e0a2d */
[----:B------:R-:W-:Y:S01]  /*1a50*/  ISETP.GE.AND P2, PT, R4, RZ, PT ;  /* 0x000000ff0400720c */ /* 0x000fe20003f46270 */
[----:B------:R-:W-:Y:S01]  /*1a60*/  @!P6 IMAD.MOV R51, RZ, RZ, -R51 ;  /* 0x000000ffff33e224 */ /* 0x000fe200078e0a33 */
[----:B------:R-:W-:Y:S01]  /*1a70*/  ISETP.GT.U32.AND P6, PT, R0, R55, PT ;  /* 0x000000370000720c */ /* 0x000fe20003fc4070 */
[--C-:B------:R-:W-:Y:S01]  /*1a80*/  @!P4 IMAD.IADD R7, R7, 0x1, -R0.reuse ;  /* 0x000000010707c824 */ /* 0x100fe200078e0a00 */
[----:B------:R-:W-:Y:S02]  /*1a90*/  LOP3.LUT R4, R2, 0x14, RZ, 0xfc, !PT ;  /* 0x0000001402047812 */ /* 0x000fe400078efcff */
[----:B------:R-:W-:Y:S01]  /*1aa0*/  ISETP.GE.AND P3, PT, R10, RZ, PT ;  /* 0x000000ff0a00720c */ /* 0x000fe20003f66270 */
[----:B------:R-:W-:Y:S01]  /*1ab0*/  @!P0 IMAD.IADD R39, R39, 0x1, -R0 ;  /* 0x0000000127278824 */ /* 0x000fe200078e0a00 */
[----:B------:R-:W-:Y:S01]  /*1ac0*/  IABS R59, R4 ;  /* 0x00000004003b7213 */ /* 0x000fe20000000000 */
[----:B------:R-:W-:Y:S01]  /*1ad0*/  IMAD.MOV.U32 R49, RZ, RZ, R7 ;  /* 0x000000ffff317224 */ /* 0x000fe200078e0007 */
[----:B------:R-:W-:Y:S01]  /*1ae0*/  IABS R63, R10 ;  /* 0x0000000a003f7213 */ /* 0x000fe20000000000 */
[----:B-1----:R-:W-:Y:S01]  /*1af0*/  IMAD.MOV R10, RZ, RZ, -R5 ;  /* 0x000000ffff0a7224 */ /* 0x002fe200078e0a05 */
[----:B------:R-:W-:Y:S01]  /*1b00*/  ISETP.GT.U32.AND P0, PT, R0, R39, PT ;  /* 0x000000270000720c */ /* 0x000fe20003f04070 */
[----:B------:R-:W-:Y:S01]  /*1b10*/  IMAD.HI.U32 R7, R6, R59, RZ ;  /* 0x0000003b06077227 */ /* 0x000fe200078e00ff */
[----:B------:R-:W-:-:S03]  /*1b20*/  ISETP.GE.AND P4, PT, R4, RZ, PT ;  /* 0x000000ff0400720c */ /* 0x000fc60003f86270 */
[--C-:B------:R-:W-:Y:S02]  /*1b30*/  @!P6 IMAD.IADD R55, R55, 0x1, -R0.reuse ;  /* 0x000000013737e824 */ /* 0x100fe400078e0a00 */
[----:B------:R-:W-:Y:S02]  /*1b40*/  IMAD R23, R10, R75, RZ ;  /* 0x0000004b0a177224 */ /* 0x000fe400078e02ff */
[----:B------:R-:W-:Y:S01]  /*1b50*/  IMAD.MOV R10, RZ, RZ, -R7 ;  /* 0x000000ffff0a7224 */ /* 0x000fe200078e0a07 */
[----:B------:R-:W-:Y:S01]  /*1b60*/  ISETP.GT.U32.AND P6, PT, R0, R55, PT ;  /* 0x000000370000720c */ /* 0x000fe20003fc4070 */
[----:B------:R-:W-:Y:S01]  /*1b70*/  @!P1 IMAD.MOV R49, RZ, RZ, -R49 ;  /* 0x000000ffff319224 */ /* 0x000fe200078e0a31 */
[----:B------:R-:W-:Y:S01]  /*1b80*/  ISETP.GE.AND P1, PT, R8, RZ, PT ;  /* 0x000000ff0800720c */ /* 0x000fe20003f26270 */
[----:B------:R-:W-:Y:S02]  /*1b90*/  IMAD R59, R0, R10, R59 ;  /* 0x0000000a003b7224 */ /* 0x000fe400078e023b */
[----:B------:R-:W-:-:S02]  /*1ba0*/  @!P0 IMAD.IADD R39, R39, 0x1, -R0 ;  /* 0x0000000127278824 */ /* 0x000fc400078e0a00 */
[----:B------:R-:W-:Y:S01]  /*1bb0*/  IMAD.HI.U32 R8, R6, R61, RZ ;  /* 0x0000003d06087227 */ /* 0x000fe200078e00ff */
[----:B------:R-:W-:-:S03]  /*1bc0*/  ISETP.GT.U32.AND P0, PT, R0, R59, PT ;  /* 0x0000003b0000720c */ /* 0x000fc60003f04070 */
[----:B------:R-:W-:Y:S02]  /*1bd0*/  IMAD.MOV R8, RZ, RZ, -R8 ;  /* 0x000000ffff087224 */ /* 0x000fe400078e0a08 */
[--C-:B------:R-:W-:Y:S02]  /*1be0*/  @!P6 IMAD.IADD R55, R55, 0x1, -R0.reuse ;  /* 0x000000013737e824 */ /* 0x100fe400078e0a00 */
[----:B------:R-:W-:Y:S01]  /*1bf0*/  IMAD R61, R0, R8, R61 ;  /* 0x00000008003d7224 */ /* 0x000fe200078e023d */
[----:B------:R-:W-:Y:S01]  /*1c00*/  LEA.HI R8, R26, R3, RZ, 0x1b ;  /* 0x000000031a087211 */ /* 0x000fe200078fd8ff */
[----:B------:R-:W-:Y:S02]  /*1c10*/  IMAD.MOV.U32 R57, RZ, RZ, R55 ;  /* 0x000000ffff397224 */ /* 0x000fe400078e0037 */
[----:B------:R-:W-:Y:S01]  /*1c20*/  IMAD.MOV.U32 R4, RZ, RZ, RZ ;  /* 0x000000ffff047224 */ /* 0x000fe200078e00ff */
[----:B------:R-:W-:Y:S01]  /*1c30*/  IADD3 R18, R8, 0x3c, RZ ;  /* 0x0000003c08127810 */ /* 0x000fe20007ffe0ff */
[----:B------:R-:W-:Y:S01]  /*1c40*/  @!P5 IMAD.MOV R57, RZ, RZ, -R57 ;  /* 0x000000ffff39d224 */ /* 0x000fe200078e0a39 */
[----:B------:R-:W-:Y:S01]  /*1c50*/  ISETP.GT.U32.AND P5, PT, R0, R61, PT ;  /* 0x0000003d0000720c */ /* 0x000fe20003fa4070 */
[----:B------:R-:W-:-:S02]  /*1c60*/  @!P0 IMAD.IADD R59, R59, 0x1, -R0 ;  /* 0x000000013b3b8824 */ /* 0x000fc400078e0a00 */
[----:B------:R-:W-:-:S03]  /*1c70*/  IMAD.HI.U32 R7, R6, R63, RZ ;  /* 0x0000003f06077227 */ /* 0x000fc600078e00ff */
[----:B------:R-:W-:Y:S01]  /*1c80*/  ISETP.GT.U32.AND P0, PT, R0, R59, PT ;  /* 0x0000003b0000720c */ /* 0x000fe20003f04070 */
[----:B------:R-:W-:Y:S01]  /*1c90*/  IMAD.HI.U32 R12, R5, R23, R4 ;  /* 0x00000017050c7227 */ /* 0x000fe200078e0004 */
[C---:B------:R-:W-:Y:S02]  /*1ca0*/  IADD3 R4, R8.reuse, 0x7c, RZ ;  /* 0x0000007c08047810 */ /* 0x040fe40007ffe0ff */
[----:B------:R-:W-:Y:S01]  /*1cb0*/  IADD3 R5, R8, 0x5c, RZ ;  /* 0x0000005c08057810 */ /* 0x000fe20007ffe0ff */
[----:B------:R-:W-:Y:S01]  /*1cc0*/  IMAD.MOV.U32 R53, RZ, RZ, R39 ;  /* 0x000000ffff357224 */ /* 0x000fe200078e0027 */
[----:B------:R-:W-:Y:S01]  /*1cd0*/  IABS R23, R4 ;  /* 0x0000000400177213 */ /* 0x000fe20000000000 */
[----:B------:R-:W-:Y:S01]  /*1ce0*/  IMAD.MOV R7, RZ, RZ, -R7 ;  /* 0x000000ffff077224 */ /* 0x000fe200078e0a07 */
[----:B------:R-:W-:Y:S01]  /*1cf0*/  IABS R39, R5 ;  /* 0x0000000500277213 */ /* 0x000fe20000000000 */
[----:B------:R-:W-:Y:S01]  /*1d00*/  @!P2 IMAD.MOV R53, RZ, RZ, -R53 ;  /* 0x000000ffff35a224 */ /* 0x000fe200078e0a35 */
[----:B------:R-:W-:Y:S01]  /*1d10*/  ISETP.GE.AND P2, PT, R4, RZ, PT ;  /* 0x000000ff0400720c */ /* 0x000fe20003f46270 */
[--C-:B------:R-:W-:Y:S01]  /*1d20*/  @!P5 IMAD.IADD R61, R61, 0x1, -R0.reuse ;  /* 0x000000013d3dd824 */ /* 0x100fe200078e0a00 */
[----:B------:R-:W-:Y:S01]  /*1d30*/  IABS R4, R18 ;  /* 0x0000001200047213 */ /* 0x000fe20000000000 */
[C---:B------:R-:W-:Y:S01]  /*1d40*/  IMAD R63, R0.reuse, R7, R63 ;  /* 0x00000007003f7224 */ /* 0x040fe200078e023f */
[----:B------:R-:W-:Y:S01]  /*1d50*/  ISETP.GE.AND P6, PT, R5, RZ, PT ;  /* 0x000000ff0500720c */ /* 0x000fe20003fc6270 */
[----:B------:R-:W-:Y:S01]  /*1d60*/  @!P0 IMAD.IADD R59, R59, 0x1, -R0 ;  /* 0x000000013b3b8824 */ /* 0x000fe200078e0a00 */
[C---:B------:R-:W-:Y:S01]  /*1d70*/  ISETP.GT.U32.AND P5, PT, R0.reuse, R61, PT ;  /* 0x0000003d0000720c */ /* 0x040fe20003fa4070 */
[----:B------:R-:W-:Y:S01]  /*1d80*/  IMAD.MOV.U32 R55, RZ, RZ, R4 ;  /* 0x000000ffff377224 */ /* 0x000fe200078e0004 */
[----:B------:R-:W-:Y:S01]  /*1d90*/  ISETP.GT.U32.AND P0, PT, R0, R63, PT ;  /* 0x0000003f0000720c */ /* 0x000fe20003f04070 */
[----:B------:R-:W-:Y:S01]  /*1da0*/  IMAD.HI.U32 R4, R6, R23, RZ ;  /* 0x0000001706047227 */ /* 0x000fe200078e00ff */
[----:B------:R-:W-:-:S03]  /*1db0*/  IADD3 R8, R8, 0x1c, RZ ;  /* 0x0000001c08087810 */ /* 0x000fc60007ffe0ff */
[----:B------:R-:W-:Y:S01]  /*1dc0*/  IMAD.HI.U32 R10, R6, R67, RZ ;  /* 0x00000043060a7227 */ /* 0x000fe200078e00ff */
[----:B------:R-:W-:-:S03]  /*1dd0*/  IABS R65, R8 ;  /* 0x0000000800417213 */ /* 0x000fc60000000000 */
[----:B------:R-:W-:-:S04]  /*1de0*/  IMAD.HI.U32 R5, R6, R39, RZ ;  /* 0x0000002706057227 */ /* 0x000fc800078e00ff */
[----:B------:R-:W-:Y:S02]  /*1df0*/  IMAD.MOV R4, RZ, RZ, -R4 ;  /* 0x000000ffff047224 */ /* 0x000fe400078e0a04 */
[----:B------:R-:W-:Y:S02]  /*1e00*/  IMAD.MOV R16, RZ, RZ, -R10 ;  /* 0x000000ffff107224 */ /* 0x000fe400078e0a0a */
[----:B------:R-:W-:Y:S02]  /*1e10*/  IMAD.MOV R10, RZ, RZ, -R5 ;  /* 0x000000ffff0a7224 */ /* 0x000fe400078e0a05 */
[C---:B------:R-:W-:Y:S02]  /*1e20*/  IMAD R5, R0.reuse, R4, R23 ;  /* 0x0000000400057224 */ /* 0x040fe400078e0217 */
[C---:B------:R-:W-:Y:S01]  /*1e30*/  IMAD R23, R0.reuse, R10, R39 ;  /* 0x0000000a00177224 */ /* 0x040fe200078e0227 */
[----:B------:R-:W-:Y:S01]  /*1e40*/  IABS R10, R32 ;  /* 0x00000020000a7213 */ /* 0x000fe20000000000 */
[----:B------:R-:W-:Y:S01]  /*1e50*/  @!P5 IMAD.IADD R61, R61, 0x1, -R0 ;  /* 0x000000013d3dd824 */ /* 0x000fe200078e0a00 */
[----:B------:R-:W-:Y:S01]  /*1e60*/  ISETP.GT.U32.AND P5, PT, R0, R5, PT ;  /* 0x000000050000720c */ /* 0x000fe20003fa4070 */
[----:B------:R-:W-:-:S04]  /*1e70*/  IMAD.HI.U32 R7, R6, R55, RZ ;  /* 0x0000003706077227 */ /* 0x000fc800078e00ff */
[----:B------:R-:W-:Y:S02]  /*1e80*/  @!P0 IMAD.IADD R63, R63, 0x1, -R0 ;  /* 0x000000013f3f8824 */ /* 0x000fe400078e0a00 */
[----:B------:R-:W-:Y:S01]  /*1e90*/  @!P1 IMAD.MOV R61, RZ, RZ, -R61 ;  /* 0x000000ffff3d9224 */ /* 0x000fe200078e0a3d */
[C---:B------:R-:W-:Y:S01]  /*1ea0*/  ISETP.GT.U32.AND P1, PT, R0.reuse, R23, PT ;  /* 0x000000170000720c */ /* 0x040fe20003f24070 */
[----:B------:R-:W-:Y:S01]  /*1eb0*/  IMAD.MOV R14, RZ, RZ, -R7 ;  /* 0x000000ffff0e7224 */ /* 0x000fe200078e0a07 */
[----:B------:R-:W-:Y:S01]  /*1ec0*/  ISETP.GT.U32.AND P0, PT, R0, R63, PT ;  /* 0x0000003f0000720c */ /* 0x000fe20003f04070 */
[----:B------:R-:W-:-:S04]  /*1ed0*/  IMAD.HI.U32 R4, R6, R65, RZ ;  /* 0x0000004106047227 */ /* 0x000fc800078e00ff */
[----:B------:R-:W-:Y:S01]  /*1ee0*/  IMAD R39, R0, R14, R55 ;  /* 0x0000000e00277224 */ /* 0x000fe200078e0237 */
[----:B------:R-:W-:Y:S01]  /*1ef0*/  LOP3.LUT R14, R2, 0x4, RZ, 0xfc, !PT ;  /* 0x00000004020e7812 */ /* 0x000fe200078efcff */
[----:B------:R-:W-:Y:S01]  /*1f00*/  IMAD R7, R0, R16, R67 ;  /* 0x0000001000077224 */ /* 0x000fe200078e0243 */
[----:B------:R-:W-:Y:S01]  /*1f10*/  LOP3.LUT R16, R26, 0x1f, RZ, 0xc0, !PT ;  /* 0x0000001f1a107812 */ /* 0x000fe200078ec0ff */
[----:B------:R-:W-:Y:S01]  /*1f20*/  IMAD.MOV R4, RZ, RZ, -R4 ;  /* 0x000000ffff047224 */ /* 0x000fe200078e0a04 */
[----:B------:R-:W-:Y:S01]  /*1f30*/  IABS R67, R14 ;  /* 0x0000000e00437213 */ /* 0x000fe20000000000 */
[--C-:B------:R-:W-:Y:S02]  /*1f40*/  @!P5 IMAD.IADD R5, R5, 0x1, -R0.reuse ;  /* 0x000000010505d824 */ /* 0x100fe400078e0a00 */
[C---:B------:R-:W-:Y:S02]  /*1f50*/  IMAD R55, R0.reuse, R4, R65 ;  /* 0x0000000400377224 */ /* 0x040fe400078e0241 */
[--C-:B------:R-:W-:Y:S01]  /*1f60*/  @!P1 IMAD.IADD R23, R23, 0x1, -R0.reuse ;  /* 0x0000000117179824 */ /* 0x100fe200078e0a00 */
[C---:B------:R-:W-:Y:S01]  /*1f70*/  ISETP.GT.U32.AND P1, PT, R0.reuse, R5, PT ;  /* 0x000000050000720c */ /* 0x040fe20003f24070 */
[----:B------:R-:W-:Y:S01]  /*1f80*/  @!P0 IMAD.IADD R63, R63, 0x1, -R0 ;  /* 0x000000013f3f8824 */ /* 0x000fe200078e0a00 */
[----:B------:R-:W-:Y:S01]  /*1f90*/  ISETP.GT.U32.AND P0, PT, R0, R39, PT ;  /* 0x000000270000720c */ /* 0x000fe20003f04070 */
[----:B------:R-:W-:Y:S01]  /*1fa0*/  IMAD.HI.U32 R4, R6, R67, RZ ;  /* 0x0000004306047227 */ /* 0x000fe200078e00ff */
[----:B------:R-:W-:-:S03]  /*1fb0*/  ISETP.GT.U32.AND P5, PT, R0, R55, PT ;  /* 0x000000370000720c */ /* 0x000fc60003fa4070 */
[----:B------:R-:W-:-:S04]  /*1fc0*/  IMAD.HI.U32 R6, R6, R69, RZ ;  /* 0x0000004506067227 */ /* 0x000fc800078e00ff */
[----:B------:R-:W-:Y:S02]  /*1fd0*/  IMAD.MOV R6, RZ, RZ, -R6 ;  /* 0x000000ffff067224 */ /* 0x000fe400078e0a06 */
[--C-:B------:R-:W-:Y:S02]  /*1fe0*/  @!P1 IMAD.IADD R5, R5, 0x1, -R0.reuse ;  /* 0x0000000105059824 */ /* 0x100fe400078e0a00 */
[C---:B------:R-:W-:Y:S02]  /*1ff0*/  IMAD R69, R0.reuse, R6, R69 ;  /* 0x0000000600457224 */ /* 0x040fe400078e0245 */
[--C-:B------:R-:W-:Y:S01]  /*2000*/  @!P0 IMAD.IADD R39, R39, 0x1, -R0.reuse ;  /* 0x0000000127278824 */ /* 0x100fe200078e0a00 */
[C---:B------:R-:W-:Y:S01]  /*2010*/  ISETP.GT.U32.AND P0, PT, R0.reuse, R23, PT ;  /* 0x000000170000720c */ /* 0x040fe20003f04070 */
[----:B------:R-:W-:Y:S01]  /*2020*/  @!P4 IMAD.MOV R59, RZ, RZ, -R59 ;  /* 0x000000ffff3bc224 */ /* 0x000fe200078e0a3b */
[C---:B------:R-:W-:Y:S01]  /*2030*/  ISETP.GT.U32.AND P1, PT, R0.reuse, R69, PT ;  /* 0x000000450000720c */ /* 0x040fe20003f24070 */
[----:B------:R-:W-:Y:S01]  /*2040*/  @!P3 IMAD.MOV R63, RZ, RZ, -R63 ;  /* 0x000000ffff3fb224 */ /* 0x000fe200078e0a3f */
[C---:B------:R-:W-:Y:S01]  /*2050*/  ISETP.GT.U32.AND P4, PT, R0.reuse, R7, PT ;  /* 0x000000070000720c */ /* 0x040fe20003f84070 */
[----:B------:R-:W-:Y:S01]  /*2060*/  @!P5 IMAD.IADD R55, R55, 0x1, -R0 ;  /* 0x000000013737d824 */ /* 0x000fe200078e0a00 */
[----:B------:R-:W-:Y:S01]  /*2070*/  ISETP.GT.U32.AND P3, PT, R0, R39, PT ;  /* 0x000000270000720c */ /* 0x000fe20003f64070 */
[----:B------:R-:W-:-:S02]  /*2080*/  IMAD.MOV R4, RZ, RZ, -R4 ;  /* 0x000000ffff047224 */ /* 0x000fc400078e0a04 */
[----:B------:R-:W-:Y:S01]  /*2090*/  IMAD.HI.U32 R12, R12, R10, RZ ;  /* 0x0000000a0c0c7227 */ /* 0x000fe200078e00ff */
[----:B------:R-:W-:-:S03]  /*20a0*/  ISETP.GT.U32.AND P5, PT, R0, R55, PT ;  /* 0x000000370000720c */ /* 0x000fc60003fa4070 */
[C---:B------:R-:W-:Y:S02]  /*20b0*/  IMAD R67, R0.reuse, R4, R67 ;  /* 0x0000000400437224 */ /* 0x040fe400078e0243 */
[--C-:B------:R-:W-:Y:S02]  /*20c0*/  @!P1 IMAD.IADD R69, R69, 0x1, -R0.reuse ;  /* 0x0000000145459824 */ /* 0x100fe400078e0a00 */
[----:B------:R-:W-:Y:S02]  /*20d0*/  @!P4 IMAD.IADD R7, R7, 0x1, -R0 ;  /* 0x000000010707c824 */ /* 0x000fe400078e0a00 */
[----:B------:R-:W-:Y:S01]  /*20e0*/  IMAD.MOV R12, RZ, RZ, -R12 ;  /* 0x000000ffff0c7224 */ /* 0x000fe200078e0a0c */
[C---:B------:R-:W-:Y:S01]  /*20f0*/  ISETP.GT.U32.AND P1, PT, R0.reuse, R69, PT ;  /* 0x000000450000720c */ /* 0x040fe20003f24070 */
[----:B------:R-:W-:Y:S01]  /*2100*/  @!P3 IMAD.IADD R39, R39, 0x1, -R0 ;  /* 0x000000012727b824 */ /* 0x000fe200078e0a00 */
[C---:B------:R-:W-:Y:S01]  /*2110*/  ISETP.GT.U32.AND P3, PT, R0.reuse, R67, PT ;  /* 0x000000430000720c */ /* 0x040fe20003f64070 */
[----:B------:R-:W-:Y:S01]  /*2120*/  IMAD R4, R75, R12, R10 ;  /* 0x0000000c4b047224 */ /* 0x000fe200078e020a */
[----:B------:R-:W-:Y:S01]  /*2130*/  ISETP.GT.U32.AND P4, PT, R0, R7, PT ;  /* 0x000000070000720c */ /* 0x000fe20003f84070 */
[--C-:B------:R-:W-:Y:S01]  /*2140*/  @!P5 IMAD.IADD R55, R55, 0x1, -R0.reuse ;  /* 0x000000013737d824 */ /* 0x100fe200078e0a00 */
[C---:B------:R-:W-:Y:S01]  /*2150*/  LOP3.LUT R10, R26.reuse, 0x40, RZ, 0xc0, !PT ;  /* 0x000000401a0a7812 */ /* 0x040fe200078ec0ff */
[--C-:B------:R-:W-:Y:S01]  /*2160*/  @!P0 IMAD.IADD R23, R23, 0x1, -R0.reuse ;  /* 0x0000000117178824 */ /* 0x100fe200078e0a00 */
[----:B------:R-:W-:Y:S01]  /*2170*/  ISETP.GT.U32.AND P5, PT, R75, R4, PT ;  /* 0x000000044b00720c */ /* 0x000fe20003fa4070 */
[----:B------:R-:W-:Y:S01]  /*2180*/  IMAD.SHL.U32 R6, R26, 0x2, RZ ;  /* 0x000000021a067824 */ /* 0x000fe200078e00ff */
[----:B------:R-:W-:Y:S01]  /*2190*/  ISETP.GE.AND P0, PT, R18, RZ, PT ;  /* 0x000000ff1200720c */ /* 0x000fe20003f06270 */
[----:B------:R-:W-:Y:S01]  /*21a0*/  @!P2 IMAD.MOV R5, RZ, RZ, -R5 ;  /* 0x000000ffff05a224 */ /* 0x000fe200078e0a05 */
[----:B------:R-:W-:Y:S01]  /*21b0*/  ISETP.NE.AND P2, PT, RZ, c[0x0][0x17c], PT ;  /* 0x00005f00ff007a0c */ /* 0x000fe20003f45270 */
[--C-:B------:R-:W-:Y:S01]  /*21c0*/  @!P1 IMAD.IADD R69, R69, 0x1, -R0.reuse ;  /* 0x0000000145459824 */ /* 0x100fe200078e0a00 */
[----:B------:R-:W-:Y:S01]  /*21d0*/  ISETP.GE.AND P1, PT, R2, RZ, PT ;  /* 0x000000ff0200720c */ /* 0x000fe20003f26270 */
[--C-:B------:R-:W-:Y:S01]  /*21e0*/  @!P3 IMAD.IADD R67, R67, 0x1, -R0.reuse ;  /* 0x000000014343b824 */ /* 0x100fe200078e0a00 */
[----:B------:R-:W-:Y:S01]  /*21f0*/  LOP3.LUT R71, R6, 0x10, RZ, 0xc0, !PT ;  /* 0x0000001006477812 */ /* 0x000fe200078ec0ff */
[----:B------:R-:W-:Y:S01]  /*2200*/  @!P4 IMAD.IADD R7, R7, 0x1, -R0 ;  /* 0x000000010707c824 */ /* 0x000fe200078e0a00 */
[----:B------:R-:W-:Y:S01]  /*2210*/  ISETP.GE.AND P4, PT, R20, RZ, PT ;  /* 0x000000ff1400720c */ /* 0x000fe20003f86270 */
[----:B------:R-:W-:Y:S01]  /*2220*/  @!P6 IMAD.MOV R23, RZ, RZ, -R23 ;  /* 0x000000ffff17e224 */ /* 0x000fe200078e0a17 */
[----:B------:R-:W-:Y:S01]  /*2230*/  ISETP.GT.U32.AND P3, PT, R0, R67, PT ;  /* 0x000000430000720c */ /* 0x000fe20003f64070 */
[----:B------:R-:W-:Y:S01]  /*2240*/  @!P5 IMAD.IADD R4, R4, 0x1, -R75 ;  /* 0x000000010404d824 */ /* 0x000fe200078e0a4b */
[----:B------:R-:W-:Y:S01]  /*2250*/  LEA.HI R71, R10, R71, RZ, 0x1f ;  /* 0x000000470a477211 */ /* 0x000fe200078ff8ff */
[----:B------:R-:W-:Y:S01]  /*2260*/  IMAD.MOV.U32 R65, RZ, RZ, R7 ;  /* 0x000000ffff417224 */ /* 0x000fe200078e0007 */
[----:B------:R-:W-:Y:S01]  /*2270*/  SHF.R.S32.HI R10, RZ, 0x6, R26 ;  /* 0x00000006ff0a7819 */ /* 0x000fe2000001141a */
[----:B------:R-:W-:Y:S01]  /*2280*/  IMAD.SHL.U32 R7, R26, 0x8, RZ ;  /* 0x000000081a077824 */ /* 0x000fe200078e00ff */
[----:B------:R-:W-:Y:S01]  /*2290*/  ISETP.GT.U32.AND P5, PT, R75, R4, PT ;  /* 0x000000044b00720c */ /* 0x000fe20003fa4070 */
[----:B------:R-:W-:Y:S01]  /*22a0*/  @!P1 IMAD.MOV R69, RZ, RZ, -R69 ;  /* 0x000000ffff459224 */ /* 0x000fe200078e0a45 */
[----:B------:R-:W-:Y:S01]  /*22b0*/  ISETP.GE.AND P1, PT, R32, RZ, PT ;  /* 0x000000ff2000720c */ /* 0x000fe20003f26270 */
[----:B------:R-:W-:Y:S01]  /*22c0*/  @!P0 IMAD.MOV R39, RZ, RZ, -R39 ;  /* 0x000000ffff278224 */ /* 0x000fe200078e0a27 */
[----:B------:R-:W-:Y:S01]  /*22d0*/  ISETP.NE.AND P0, PT, RZ, c[0x0][0x178], PT ;  /* 0x00005e00ff007a0c */ /* 0x000fe20003f05270 */
[----:B------:R-:W-:Y:S01]  /*22e0*/  @!P4 IMAD.MOV R65, RZ, RZ, -R65 ;  /* 0x000000ffff41c224 */ /* 0x000fe200078e0a41 */
[----:B------:R-:W-:Y:S01]  /*22f0*/  ISETP.GE.AND P4, PT, R8, RZ, PT ;  /* 0x000000ff0800720c */ /* 0x000fe20003f86270 */
[----:B------:R-:W-:Y:S01]  /*2300*/  @!P3 IMAD.IADD R67, R67, 0x1, -R0 ;  /* 0x000000014343b824 */ /* 0x000fe200078e0a00 */
[----:B------:R-:W-:Y:S01]  /*2310*/  LOP3.LUT R8, R26, 0x7, RZ, 0xc0, !PT ;  /* 0x000000071a087812 */ /* 0x000fe200078ec0ff */
[----:B------:R-:W-:Y:S01]  /*2320*/  IMAD R249, R16, c[0x0][0x18c], RZ ;  /* 0x0000630010f97a24 */ /* 0x000fe200078e02ff */
[----:B------:R-:W-:-:S02]  /*2330*/  LOP3.LUT R73, R7, 0x30, RZ, 0xc0, !PT ;  /* 0x0000003007497812 */ /* 0x000fc400078ec0ff */
[----:B------:R-:W-:Y:S01]  /*2340*/  SGXT R7, R10, 0x1 ;  /* 0x000000010a07781a */ /* 0x000fe20000000200 */
[----:B------:R-:W-:Y:S01]  /*2350*/  @!P5 IMAD.IADD R4, R4, 0x1, -R75 ;  /* 0x000000010404d824 */ /* 0x000fe200078e0a4b */
[----:B------:R-:W-:Y:S01]  /*2360*/  ISETP.GE.AND P3, PT, R14, RZ, PT ;  /* 0x000000ff0e00720c */ /* 0x000fe20003f66270 */
[C---:B------:R-:W-:Y:S01]  /*2370*/  IMAD R73, R8.reuse, 0x40, R73 ;  /* 0x0000004008497824 */ /* 0x040fe200078e0249 */
[----:B------:R-:W-:Y:S01]  /*2380*/  LOP3.LUT R7, R7, 0x90, RZ, 0xc0, !PT ;  /* 0x0000009007077812 */ /* 0x000fe200078ec0ff */
[----:B------:R-:W-:Y:S01]  /*2390*/  IMAD R8, R8, 0x110, RZ ;  /* 0x0000011008087824 */ /* 0x000fe200078e02ff */
[----:B------:R-:W-:Y:S01]  /*23a0*/  LOP3.LUT R0, RZ, c[0x0][0x17c], RZ, 0x33, !PT ;  /* 0x00005f00ff007a12 */ /* 0x000fe200078e33ff */
[C---:B------:R-:W-:Y:S01]  /*23b0*/  IMAD.SHL.U32 R10, R26.reuse, 0x10, RZ ;  /* 0x000000101a0a7824 */ /* 0x040fe200078e00ff */
[----:B------:R-:W-:Y:S01]  /*23c0*/  LOP3.LUT R2, R7, 0x7e, R6, 0x78, !PT ;  /* 0x0000007e07027812 */ /* 0x000fe200078e7806 */
[----:B------:R-:W-:Y:S01]  /*23d0*/  IMAD.SHL.U32 R7, R26, 0x80, RZ ;  /* 0x000000801a077824 */ /* 0x000fe200078e00ff */
[----:B------:R-:W-:Y:S01]  /*23e0*/  SEL R5, R0, R5, !P2 ;  /* 0x0000000500057207 */ /* 0x000fe20005000000 */
[----:B------:R-:W-:Y:S01]  /*23f0*/  @!P1 IMAD.MOV R4, RZ, RZ, -R4 ;  /* 0x000000ffff049224 */ /* 0x000fe200078e0a04 */
[----:B------:R-:W-:Y:S01]  /*2400*/  LOP3.LUT R8, R8, R71, RZ, 0x3c, !PT ;  /* 0x0000004708087212 */ /* 0x000fe200078e3cff */
[----:B------:R-:W-:Y:S01]  /*2410*/  @!P4 IMAD.MOV R55, RZ, RZ, -R55 ;  /* 0x000000ffff37c224 */ /* 0x000fe200078e0a37 */
[C---:B------:R-:W-:Y:S01]  /*2420*/  SEL R9, R0.reuse, R9, !P2 ;  /* 0x0000000900097207 */ /* 0x040fe20005000000 */
[----:B------:R-:W-:Y:S01]  /*2430*/  @!P3 IMAD.MOV R67, RZ, RZ, -R67 ;  /* 0x000000ffff43b224 */ /* 0x000fe200078e0a43 */
[C---:B------:R-:W-:Y:S01]  /*2440*/  SEL R11, R0.reuse, R11, !P2 ;  /* 0x0000000b000b7207 */ /* 0x040fe20005000000 */
[----:B------:R-:W-:Y:S01]  /*2450*/  IMAD R246, R5, c[0x0][0x190], RZ ;  /* 0x0000640005f67a24 */ /* 0x000fe200078e02ff */
[----:B------:R-:W-:Y:S01]  /*2460*/  SEL R13, R0, R13, !P2 ;  /* 0x0000000d000d7207 */ /* 0x000fe20005000000 */
[----:B------:R-:W-:Y:S01]  /*2470*/  IMAD R9, R9, c[0x0][0x190], RZ ;  /* 0x0000640009097a24 */ /* 0x000fe200078e02ff */
[----:B------:R-:W-:Y:S01]  /*2480*/  @!P0 LOP3.LUT R4, RZ, c[0x0][0x178], RZ, 0x33, !PT ;  /* 0x00005e00ff048a12 */ /* 0x000fe200078e33ff */
[----:B------:R-:W-:Y:S01]  /*2490*/  IMAD R11, R11, c[0x0][0x190], RZ ;  /* 0x000064000b0b7a24 */ /* 0x000fe200078e02ff */
[----:B------:R-:W-:Y:S01]  /*24a0*/  LOP3.LUT R73, R73, 0x30, R6, 0x78, !PT ;  /* 0x0000003049497812 */ /* 0x000fe200078e7806 */
[----:B------:R-:W-:Y:S01]  /*24b0*/  IMAD R13, R13, c[0x0][0x190], RZ ;  /* 0x000064000d0d7a24 */ /* 0x000fe200078e02ff */
[----:B------:R-:W-:Y:S01]  /*24c0*/  LOP3.LUT R6, R10, 0x200, RZ, 0xc0, !PT ;  /* 0x000002000a067812 */ /* 0x000fe200078ec0ff */
[----:B------:R-:W-:Y:S01]  /*24d0*/  IMAD R5, R4, c[0x0][0x184], RZ ;  /* 0x0000610004057a24 */ /* 0x000fe200078e02ff */
[----:B------:R-:W-:Y:S01]  /*24e0*/  LOP3.LUT R7, R8, 0x800, R7, 0xf8, !PT ;  /* 0x0000080008077812 */ /* 0x000fe200078ef807 */
[----:B------:R-:W-:Y:S01]  /*24f0*/  CS2R R70, SRZ ;  /* 0x0000000000467805 */ /* 0x000fe2000001ff00 */
[----:B------:R-:W-:Y:S01]  /*2500*/  SEL R15, R0, R15, !P2 ;  /* 0x0000000f000f7207 */ /* 0x000fe20005000000 */
[----:B------:R-:W-:Y:S01]  /*2510*/  IMAD.IADD R6, R6, 0x1, R73 ;  /* 0x0000000106067824 */ /* 0x000fe200078e0249 */
[C---:B------:R-:W-:Y:S01]  /*2520*/  SEL R17, R0.reuse, R17, !P2 ;  /* 0x0000001100117207 */ /* 0x040fe20005000000 */
[----:B------:R-:W-:Y:S01]  /*2530*/  CS2R R72, SRZ ;  /* 0x0000000000487805 */ /* 0x000fe2000001ff00 */
[C---:B------:R-:W-:Y:S01]  /*2540*/  SEL R19, R0.reuse, R19, !P2 ;  /* 0x0000001300137207 */ /* 0x040fe20005000000 */
[----:B------:R-:W-:Y:S01]  /*2550*/  IMAD R15, R15, c[0x0][0x190], RZ ;  /* 0x000064000f0f7a24 */ /* 0x000fe200078e02ff */
        /* <DEDUP_REMOVED lines=8> */
[----:B------:R-:W-:Y:S01]  /*25e0*/  SEL R12, R0, R29, !P2 ;  /* 0x0000001d000c7207 */ /* 0x000fe20005000000 */
        /* <DEDUP_REMOVED lines=41> */
[----:B------:R-:W-:Y:S01]  /*2880*/  LEA R4, P1, R5, c[0x0][0x160], 0x1 ;  /* 0x0000580005047a11 */ /* 0x000fe200078208ff */
[----:B------:R-:W-:Y:S01]  /*2890*/  IMAD R187, R187, c[0x0][0x190], RZ ;  /* 0x00006400bbbb7a24 */ /* 0x000fe200078e02ff */
[----:B------:R-:W-:Y:S01]  /*28a0*/  LEA R247, P2, R246, c[0x0][0x168], 0x1 ;  /* 0x00005a00f6f77a11 */ /* 0x000fe200078408ff */
[----:B------:R-:W-:Y:S01]  /*28b0*/  IMAD R184, R184, c[0x0][0x190], RZ ;  /* 0x00006400b8b87a24 */ /* 0x000fe200078e02ff */
[----:B------:R-:W-:Y:S01]  /*28c0*/  LEA R245, P3, R9, c[0x0][0x168], 0x1 ;  /* 0x00005a0009f57a11 */ /* 0x000fe200078608ff */
[----:B------:R-:W-:Y:S01]  /*28d0*/  IMAD.MOV.U32 R0, RZ, RZ, c[0x0][0x180] ;  /* 0x00006000ff007624 */ /* 0x000fe200078e00ff */
[----:B------:R-:W-:Y:S01]  /*28e0*/  LEA R243, P4, R11, c[0x0][0x168], 0x1 ;  /* 0x00005a000bf37a11 */ /* 0x000fe200078808ff */
[----:B------:R-:W-:Y:S01]  /*28f0*/  CS2R R52, SRZ ;  /* 0x0000000000347805 */ /* 0x000fe2000001ff00 */
[----:B------:R-:W-:Y:S01]  /*2900*/  LEA R241, P5, R13, c[0x0][0x168], 0x1 ;  /* 0x00005a000df17a11 */ /* 0x000fe200078a08ff */
[----:B------:R-:W-:Y:S01]  /*2910*/  CS2R R54, SRZ ;  /* 0x0000000000367805 */ /* 0x000fe2000001ff00 */
[----:B------:R-:W-:Y:S01]  /*2920*/  LEA.HI.X.SX32 R5, R5, c[0x0][0x164], 0x1, P1 ;  /* 0x0000590005057a11 */ /* 0x000fe200008f0eff */
[----:B------:R-:W-:Y:S01]  /*2930*/  CS2R R28, SRZ ;  /* 0x00000000001c7805 */ /* 0x000fe2000001ff00 */
[----:B------:R-:W-:Y:S01]  /*2940*/  LEA.HI.X.SX32 R246, R246, c[0x0][0x16c], 0x1, P2 ;  /* 0x00005b00f6f67a11 */ /* 0x000fe200010f0eff */
[----:B------:R-:W-:Y:S01]  /*2950*/  CS2R R30, SRZ ;  /* 0x00000000001e7805 */ /* 0x000fe2000001ff00 */
[----:B------:R-:W-:Y:S01]  /*2960*/  LEA.HI.X.SX32 R244, R9, c[0x0][0x16c], 0x1, P3 ;  /* 0x00005b0009f47a11 */ /* 0x000fe200018f0eff */
[----:B0-----:R-:W-:Y:S01]  /*2970*/  CS2R R32, SRZ ;  /* 0x0000000000207805 */ /* 0x001fe2000001ff00 */
[----:B------:R-:W-:Y:S01]  /*2980*/  LEA.HI.X.SX32 R242, R11, c[0x0][0x16c], 0x1, P4 ;  /* 0x00005b000bf27a11 */ /* 0x000fe200020f0eff */
[----:B------:R-:W-:Y:S01]  /*2990*/  CS2R R34, SRZ ;  /* 0x0000000000227805 */ /* 0x000fe2000001ff00 */
[----:B------:R-:W-:Y:S01]  /*29a0*/  LEA.HI.X.SX32 R240, R13, c[0x0][0x16c], 0x1, P5 ;  /* 0x00005b000df07a11 */ /* 0x000fe200028f0eff */
[----:B------:R-:W-:Y:S01]  /*29b0*/  CS2R R56, SRZ ;  /* 0x0000000000387805 */ /* 0x000fe2000001ff00 */
[----:B------:R-:W-:Y:S01]  /*29c0*/  LEA R239, P6, R15, c[0x0][0x168], 0x1 ;  /* 0x00005a000fef7a11 */ /* 0x000fe200078c08ff */
        /* <DEDUP_REMOVED lines=33> */
[----:B------:R-:W-:-:S02]  /*2be0*/  LEA R219, P2, R218, c[0x0][0x168], 0x1 ;  /* 0x00005a00dadb7a11 */ /* 0x000fc400078408ff */
[----:B------:R-:W-:Y:S02]  /*2bf0*/  LEA R217, P3, R216, c[0x0][0x168], 0x1 ;  /* 0x00005a00d8d97a11 */ /* 0x000fe400078608ff */
[----:B------:R-:W-:Y:S02]  /*2c00*/  LEA R215, P4, R214, c[0x0][0x168], 0x1 ;  /* 0x00005a00d6d77a11 */ /* 0x000fe400078808ff */
[----:B------:R-:W-:Y:S02]  /*2c10*/  LEA R213, P5, R212, c[0x0][0x168], 0x1 ;  /* 0x00005a00d4d57a11 */ /* 0x000fe400078a08ff */
[----:B------:R-:W-:Y:S02]  /*2c20*/  LEA.HI.X.SX32 R224, R12, c[0x0][0x16c], 0x1, P6 ;  /* 0x00005b000ce07a11 */ /* 0x000fe400030f0eff */
[----:B------:R-:W-:Y:S02]  /*2c30*/  LEA.HI.X.SX32 R222, R222, c[0x0][0x16c], 0x1, P0 ;  /* 0x00005b00dede7a11 */ /* 0x000fe400000f0eff */
[----:B------:R-:W-:-:S02]  /*2c40*/  LEA.HI.X.SX32 R220, R220, c[0x0][0x16c], 0x1, P1 ;  /* 0x00005b00dcdc7a11 */ /* 0x000fc400008f0eff */
[----:B------:R-:W-:Y:S02]  /*2c50*/  LEA.HI.X.SX32 R218, R218, c[0x0][0x16c], 0x1, P2 ;  /* 0x00005b00dada7a11 */ /* 0x000fe400010f0eff */
[----:B------:R-:W-:Y:S02]  /*2c60*/  LEA.HI.X.SX32 R216, R216, c[0x0][0x16c], 0x1, P3 ;  /* 0x00005b00d8d87a11 */ /* 0x000fe400018f0eff */
[----:B------:R-:W-:Y:S02]  /*2c70*/  LEA.HI.X.SX32 R214, R214, c[0x0][0x16c], 0x1, P4 ;  /* 0x00005b00d6d67a11 */ /* 0x000fe400020f0eff */
[----:B------:R-:W-:Y:S02]  /*2c80*/  LEA.HI.X.SX32 R212, R212, c[0x0][0x16c], 0x1, P5 ;  /* 0x00005b00d4d47a11 */ /* 0x000fe400028f0eff */
[----:B------:R-:W-:Y:S02]  /*2c90*/  LEA R210, P6, R211, c[0x0][0x168], 0x1 ;  /* 0x00005a00d3d27a11 */ /* 0x000fe400078c08ff */
[----:B------:R-:W-:-:S02]  /*2ca0*/  LEA R209, P0, R208, c[0x0][0x168], 0x1 ;  /* 0x00005a00d0d17a11 */ /* 0x000fc400078008ff */
[----:B------:R-:W-:Y:S02]  /*2cb0*/  LEA R207, P1, R206, c[0x0][0x168], 0x1 ;  /* 0x00005a00cecf7a11 */ /* 0x000fe400078208ff */
[----:B------:R-:W-:Y:S02]  /*2cc0*/  LEA R205, P2, R204, c[0x0][0x168], 0x1 ;  /* 0x00005a00cccd7a11 */ /* 0x000fe400078408ff */
[----:B------:R-:W-:Y:S02]  /*2cd0*/  LEA R202, P3, R203, c[0x0][0x168], 0x1 ;  /* 0x00005a00cbca7a11 */ /* 0x000fe400078608ff */
[----:B------:R-:W-:Y:S02]  /*2ce0*/  LEA R201, P4, R200, c[0x0][0x168], 0x1 ;  /* 0x00005a00c8c97a11 */ /* 0x000fe400078808ff */
[----:B------:R-:W-:Y:S02]  /*2cf0*/  LEA R199, P5, R198, c[0x0][0x168], 0x1 ;  /* 0x00005a00c6c77a11 */ /* 0x000fe400078a08ff */
[----:B------:R-:W-:-:S02]  /*2d00*/  LEA.HI.X.SX32 R211, R211, c[0x0][0x16c], 0x1, P6 ;  /* 0x00005b00d3d37a11 */ /* 0x000fc400030f0eff */
[----:B------:R-:W-:Y:S02]  /*2d10*/  LEA.HI.X.SX32 R208, R208, c[0x0][0x16c], 0x1, P0 ;  /* 0x00005b00d0d07a11 */ /* 0x000fe400000f0eff */
[----:B------:R-:W-:Y:S02]  /*2d20*/  LEA.HI.X.SX32 R206, R206, c[0x0][0x16c], 0x1, P1 ;  /* 0x00005b00cece7a11 */ /* 0x000fe400008f0eff */
[----:B------:R-:W-:Y:S02]  /*2d30*/  LEA.HI.X.SX32 R204, R204, c[0x0][0x16c], 0x1, P2 ;  /* 0x00005b00cccc7a11 */ /* 0x000fe400010f0eff */
[----:B------:R-:W-:Y:S02]  /*2d40*/  LEA.HI.X.SX32 R203, R203, c[0x0][0x16c], 0x1, P3 ;  /* 0x00005b00cbcb7a11 */ /* 0x000fe400018f0eff */
[----:B------:R-:W-:Y:S02]  /*2d50*/  LEA.HI.X.SX32 R200, R200, c[0x0][0x16c], 0x1, P4 ;  /* 0x00005b00c8c87a11 */ /* 0x000fe400020f0eff */
[----:B------:R-:W-:-:S02]  /*2d60*/  LEA.HI.X.SX32 R198, R198, c[0x0][0x16c], 0x1, P5 ;  /* 0x00005b00c6c67a11 */ /* 0x000fc400028f0eff */
[----:B------:R-:W-:Y:S02]  /*2d70*/  LEA R196, P6, R197, c[0x0][0x168], 0x1 ;  /* 0x00005a00c5c47a11 */ /* 0x000fe400078c08ff */
[----:B------:R-:W-:Y:S02]  /*2d80*/  LEA R194, P0, R195, c[0x0][0x168], 0x1 ;  /* 0x00005a00c3c27a11 */ /* 0x000fe400078008ff */
[----:B------:R-:W-:Y:S02]  /*2d90*/  LEA R192, P1, R193, c[0x0][0x168], 0x1 ;  /* 0x00005a00c1c07a11 */ /* 0x000fe400078208ff */
[----:B------:R-:W-:Y:S02]  /*2da0*/  LEA R190, P2, R191, c[0x0][0x168], 0x1 ;  /* 0x00005a00bfbe7a11 */ /* 0x000fe400078408ff */
[----:B------:R-:W-:Y:S02]  /*2db0*/  LEA R188, P3, R189, c[0x0][0x168], 0x1 ;  /* 0x00005a00bdbc7a11 */ /* 0x000fe400078608ff */
[----:B------:R-:W-:-:S02]  /*2dc0*/  LEA R186, P4, R187, c[0x0][0x168], 0x1 ;  /* 0x00005a00bbba7a11 */ /* 0x000fc400078808ff */
[----:B------:R-:W-:Y:S02]  /*2dd0*/  LEA R185, P5, R184, c[0x0][0x168], 0x1 ;  /* 0x00005a00b8b97a11 */ /* 0x000fe400078a08ff */
[C---:B------:R-:W-:Y:S02]  /*2de0*/  LOP3.LUT R9, R248.reuse, 0x10, RZ, 0x3c, !PT ;  /* 0x00000010f8097812 */ /* 0x040fe400078e3cff */
[C---:B------:R-:W-:Y:S02]  /*2df0*/  LOP3.LUT R8, R248.reuse, 0x30, RZ, 0x3c, !PT ;  /* 0x00000030f8087812 */ /* 0x040fe400078e3cff */
[C---:B------:R-:W-:Y:S02]  /*2e00*/  LOP3.LUT R10, R248.reuse, 0x20, RZ, 0x3c, !PT ;  /* 0x00000020f80a7812 */ /* 0x040fe400078e3cff */
[C---:B------:R-:W-:Y:S02]  /*2e10*/  LOP3.LUT R9, R248.reuse, 0x40, RZ, 0x3c, !PT ;  /* 0x00000040f8097812 */ /* 0x040fe400078e3cff */
[----:B------:R-:W-:-:S02]  /*2e20*/  LOP3.LUT R8, R248, 0x60, RZ, 0x3c, !PT ;  /* 0x00000060f8087812 */ /* 0x000fc400078e3cff */
[----:B------:R-:W-:Y:S02]  /*2e30*/  LEA.HI.X.SX32 R197, R197, c[0x0][0x16c], 0x1, P6 ;  /* 0x00005b00c5c57a11 */ /* 0x000fe400030f0eff */
[----:B------:R-:W-:Y:S02]  /*2e40*/  LEA.HI.X.SX32 R195, R195, c[0x0][0x16c], 0x1, P0 ;  /* 0x00005b00c3c37a11 */ /* 0x000fe400000f0eff */
[----:B------:R-:W-:Y:S02]  /*2e50*/  LEA.HI.X.SX32 R193, R193, c[0x0][0x16c], 0x1, P1 ;  /* 0x00005b00c1c17a11 */ /* 0x000fe400008f0eff */
[----:B------:R-:W-:Y:S02]  /*2e60*/  LEA.HI.X.SX32 R191, R191, c[0x0][0x16c], 0x1, P2 ;  /* 0x00005b00bfbf7a11 */ /* 0x000fe400010f0eff */
[----:B------:R-:W-:Y:S02]  /*2e70*/  LEA.HI.X.SX32 R189, R189, c[0x0][0x16c], 0x1, P3 ;  /* 0x00005b00bdbd7a11 */ /* 0x000fe400018f0eff */
[----:B------:R-:W-:-:S02]  /*2e80*/  LEA.HI.X.SX32 R187, R187, c[0x0][0x16c], 0x1, P4 ;  /* 0x00005b00bbbb7a11 */ /* 0x000fc400020f0eff */
[----:B------:R-:W-:Y:S02]  /*2e90*/  LEA.HI.X.SX32 R184, R184, c[0x0][0x16c], 0x1, P5 ;  /* 0x00005b00b8b87a11 */ /* 0x000fe400028f0eff */
[C---:B------:R-:W-:Y:S02]  /*2ea0*/  LOP3.LUT R10, R248.reuse, 0x50, RZ, 0x3c, !PT ;  /* 0x00000050f80a7812 */ /* 0x040fe400078e3cff */
[----:B------:R-:W-:Y:S02]  /*2eb0*/  LOP3.LUT R9, R248, 0x70, RZ, 0x3c, !PT ;  /* 0x00000070f8097812 */ /* 0x000fe400078e3cff */
[----:B------:R-:W-:Y:S02]  /*2ec0*/  LOP3.LUT R252, R2, 0x20, RZ, 0x3c, !PT ;  /* 0x0000002002fc7812 */ /* 0x000fe400078e3cff */
[----:B------:R-:W-:Y:S02]  /*2ed0*/  LOP3.LUT R8, R7, 0x40, RZ, 0x3c, !PT ;  /* 0x0000004007087812 */ /* 0x000fe400078e3cff */
.L_x_2:
[----:B------:R-:W-:Y:S01]  /*2ee0*/  ISETP.GT.AND P0, PT, R0, RZ, PT ;  /* 0x000000ff0000720c */ /* 0x000fe20003f04270 */
[----:B------:R-:W-:Y:S01]  /*2ef0*/  IMAD.MOV.U32 R8, RZ, RZ, c[0x0][0x188] ;  /* 0x00006200ff087624 */ /* 0x000fe200078e00ff */
[----:B------:R-:W-:-:S02]  /*2f00*/  PRMT R17, RZ, 0x7610, R17 ;  /* 0x00007610ff117816 */ /* 0x000fc40000000011 */
[----:B------:R-:W-:Y:S01]  /*2f10*/  ISETP.GT.AND P1, PT, R0, 0x8, PT ;  /* 0x000000080000780c */ /* 0x000fe20003f24270 */
[----:B------:R-:W-:Y:S01]  /*2f20*/  IMAD.SHL.U32 R8, R8, 0x8, RZ ;  /* 0x0000000808087824 */ /* 0x000fe200078e00ff */
[----:B------:R-:W-:Y:S01]  /*2f30*/  PRMT R80, RZ, 0x7610, R80 ;  /* 0x00007610ff507816 */ /* 0x000fe20000000050 */
[----:B------:R-:W-:Y:S02]  /*2f40*/  IMAD.MOV.U32 R10, RZ, RZ, c[0x0][0x188] ;  /* 0x00006200ff0a7624 */ /* 0x000fe400078e00ff */
[----:B------:R-:W-:-:S04]  /*2f50*/  IMAD.WIDE R8, R8, 0x2, R4 ;  /* 0x0000000208087825 */ /* 0x000fc800078e0204 */
[----:B------:R-:W2:Y:S01]  /*2f60*/  @P0 LDG.E.U16 R17, [R4.64] ;  /* 0x0000000404110981 */ /* 0x000ea2000c1e1500 */
[----:B------:R-:W-:Y:S01]  /*2f70*/  ISETP.GT.AND P0, PT, R0, 0x10, PT ;  /* 0x000000100000780c */ /* 0x000fe20003f04270 */
[----:B------:R-:W-:Y:S01]  /*2f80*/  IMAD.SHL.U32 R10, R10, 0x10, RZ ;  /* 0x000000100a0a7824 */ /* 0x000fe200078e00ff */
[----:B------:R-:W-:Y:S01]  /*2f90*/  PRMT R16, RZ, 0x7610, R16 ;  /* 0x00007610ff107816 */ /* 0x000fe20000000010 */
[----:B------:R0:W3:Y:S01]  /*2fa0*/  @P1 LDG.E.U16 R80, [R8.64] ;  /* 0x0000000408501981 */ /* 0x0000e2000c1e1500 */
[----:B------:R-:W-:Y:S01]  /*2fb0*/  ISETP.GT.AND P1, PT, R0, 0x18, PT ;  /* 0x000000180000780c */ /* 0x000fe20003f24270 */
[----:B0-----:R-:W-:-:S04]  /*2fc0*/  IMAD.WIDE R8, R10, 0x2, R4 ;  /* 0x000000020a087825 */ /* 0x001fc800078e0204 */
[----:B------:R-:W-:-:S04]  /*2fd0*/  IMAD.MOV.U32 R10, RZ, RZ, c[0x0][0x188] ;  /* 0x00006200ff0a7624 */ /* 0x000fc800078e00ff */
[----:B------:R0:W4:Y:S01]  /*2fe0*/  @P0 LDG.E.U16 R16, [R8.64] ;  /* 0x0000000408100981 */ /* 0x000122000c1e1500 */
[----:B------:R-:W-:Y:S01]  /*2ff0*/  ISETP.GT.AND P0, PT, R0, 0x1, PT ;  /* 0x000000010000780c */ /* 0x000fe20003f04270 */
[----:B------:R-:W-:Y:S01]  /*3000*/  IMAD R10, R10, 0x18, RZ ;  /* 0x000000180a0a7824 */ /* 0x000fe200078e02ff */
[----:B------:R-:W-:Y:S01]  /*3010*/  PRMT R79, RZ, 0x7610, R79 ;  /* 0x00007610ff4f7816 */ /* 0x000fe2000000004f */
[----:B------:R-:W-:Y:S02]  /*3020*/  IMAD.MOV.U32 R11, RZ, RZ, c[0x0][0x188] ;  /* 0x00006200ff0b7624 */ /* 0x000fe400078e00ff */
[----:B0-----:R-:W-:Y:S01]  /*3030*/  IMAD.WIDE R8, R10, 0x2, R4 ;  /* 0x000000020a087825 */ /* 0x001fe200078e0204 */
[----:B------:R-:W-:-:S03]  /*3040*/  PRMT R15, RZ, 0x7610, R15 ;  /* 0x00007610ff0f7816 */ /* 0x000fc6000000000f */
[----:B------:R-:W-:Y:S01]  /*3050*/  IMAD.MOV.U32 R10, RZ, RZ, c[0x0][0x188] ;  /* 0x00006200ff0a7624 */ /* 0x000fe200078e00ff */
[----:B------:R0:W5:Y:S01]  /*3060*/  @P1 LDG.E.U16 R79, [R8.64] ;  /* 0x00000004084f1981 */ /* 0x000162000c1e1500 */
[----:B------:R-:W-:Y:S01]  /*3070*/  ISETP.GT.AND P1, PT, R0, 0x9, PT ;  /* 0x000000090000780c */ /* 0x000fe20003f24270 */
[----:B------:R-:W-:Y:S02]  /*3080*/  IMAD R11, R11, 0x9, RZ ;  /* 0x000000090b0b7824 */ /* 0x000fe400078e02ff */
[----:B0-----:R-:W-:Y:S01]  /*3090*/  IMAD.WIDE R8, R10, 0x2, R4 ;  /* 0x000000020a087825 */ /* 0x001fe200078e0204 */
[----:B------:R-:W-:-:S04]  /*30a0*/  PRMT R78, RZ, 0x7610, R78 ;  /* 0x00007610ff4e7816 */ /* 0x000fc8000000004e */
[----:B------:R0:W2:Y:S01]  /*30b0*/  @P0 LDG.E.U16 R15, [R8.64] ;  /* 0x00000004080f0981 */ /* 0x0000a2000c1e1500 */
[----:B------:R-:W-:Y:S01]  /*30c0*/  ISETP.GT.AND P0, PT, R0, 0x11, PT ;  /* 0x000000110000780c */ /* 0x000fe20003f04270 */
[----:B0-----:R-:W-:-:S04]  /*30d0*/  IMAD.WIDE R8, R11, 0x2, R4 ;  /* 0x000000020b087825 */ /* 0x001fc800078e0204 */
[----:B------:R-:W-:Y:S01]  /*30e0*/  IMAD.MOV.U32 R11, RZ, RZ, c[0x0][0x188] ;  /* 0x00006200ff0b7624 */ /* 0x000fe200078e00ff */
[----:B------:R0:W2:Y:S03]  /*30f0*/  @P1 LDG.E.U16 R78, [R8.64] ;  /* 0x00000004084e1981 */ /* 0x0000a6000c1e1500 */
[----:B------:R-:W-:Y:S01]  /*3100*/  IMAD R11, R11, 0x11, RZ ;  /* 0x000000110b0b7824 */ /* 0x000fe200078e02ff */
[----:B------:R-:W-:Y:S02]  /*3110*/  PRMT R14, RZ, 0x7610, R14 ;  /* 0x00007610ff0e7816 */ /* 0x000fe4000000000e */
        /* <DEDUP_REMOVED lines=10> */
[----:B------:R-:W-:Y:S01]  /*31c0*/  IMAD.SHL.U32 R11, R11, 0x2, RZ ;  /* 0x000000020b0b7824 */ /* 0x000fe200078e00ff */
        /* <DEDUP_REMOVED lines=18> */
[----:B------:R-:W-:Y:S02]  /*32f0*/  ISETP.GT.AND P0, PT, R0, 0x3, PT ;  /* 0x000000030000780c */ /* 0x000fe40003f04270 */
[----:B------:R-:W-:Y:S01]  /*3300*/  PRMT R23, RZ, 0x7610, R23 ;  /* 0x00007610ff177816 */ /* 0x000fe20000000017 */
[----:B0-----:R-:W-:-:S04]  /*3310*/  IMAD.WIDE R8, R11, 0x2, R4 ;  /* 0x000000020b087825 */ /* 0x001fc800078e0204 */
[----:B------:R-:W-:Y:S01]  /*3320*/  IMAD.MOV.U32 R11, RZ, RZ, c[0x0][0x188] ;  /* 0x00006200ff0b7624 */ /* 0x000fe200078e00ff */
[----:B------:R0:W2:Y:S03]  /*3330*/  @P1 LDG.E.U16 R23, [R8.64] ;  /* 0x0000000408171981 */ /* 0x0000a6000c1e1500 */
[----:B------:R-:W-:Y:S01]  /*3340*/  IMAD R11, R11, 0x3, RZ ;  /* 0x000000030b0b7824 */ /* 0x000fe200078e02ff */
[----:B------:R-:W-:Y:S02]  /*3350*/  PRMT R82, RZ, 0x7610, R82 ;  /* 0x00007610ff527816 */ /* 0x000fe40000000052 */
[----:B------:R-:W-:Y:S01]  /*3360*/  ISETP.GT.AND P1, PT, R0, 0xb, PT ;  /* 0x0000000b0000780c */ /* 0x000fe20003f24270 */
[----:B------:R-:W-:Y:S02]  /*3370*/  IMAD R10, R10, 0xb, RZ ;  /* 0x0000000b0a0a7824 */ /* 0x000fe400078e02ff */
[----:B0-----:R-:W-:Y:S01]  /*3380*/  IMAD.WIDE R8, R11, 0x2, R4 ;  /* 0x000000020b087825 */ /* 0x001fe200078e0204 */
[----:B------:R-:W-:-:S02]  /*3390*/  PRMT R22, RZ, 0x7610, R22 ;  /* 0x00007610ff167816 */ /* 0x000fc40000000016 */
[C---:B------:R-:W-:Y:S01]  /*33a0*/  ISETP.GT.AND P3, PT, R0.reuse, 0x1b, PT ;  /* 0x0000001b0000780c */ /* 0x040fe20003f64270 */
[----:B------:R-:W-:Y:S01]  /*33b0*/  IMAD.MOV.U32 R11, RZ, RZ, c[0x0][0x188] ;  /* 0x00006200ff0b7624 */ /* 0x000fe200078e00ff */
[----:B------:R0:W2:Y:S01]  /*33c0*/  @P0 LDG.E.U16 R82, [R8.64] ;  /* 0x0000000408520981 */ /* 0x0000a2000c1e1500 */
[----:B------:R-:W-:Y:S02]  /*33d0*/  ISETP.GT.AND P2, PT, R0, 0x13, PT ;  /* 0x000000130000780c */ /* 0x000fe40003f44270 */
[----:B------:R-:W-:Y:S02]  /*33e0*/  IMAD R11, R11, 0x13, RZ ;  /* 0x000000130b0b7824 */ /* 0x000fe400078e02ff */
[----:B0-----:R-:W-:-:S04]  /*33f0*/  IMAD.WIDE R8, R10, 0x2, R4 ;  /* 0x000000020a087825 */ /* 0x001fc800078e0204 */
[----:B------:R-:W-:Y:S01]  /*3400*/  IMAD.MOV.U32 R10, RZ, RZ, c[0x0][0x188] ;  /* 0x00006200ff0a7624 */ /* 0x000fe200078e00ff */
[----:B------:R0:W2:Y:S01]  /*3410*/  @P1 LDG.E.U16 R22, [R8.64] ;  /* 0x0000000408161981 */ /* 0x0000a2000c1e1500 */
[----:B------:R-:W-:Y:S02]  /*3420*/  IMAD.MOV.U32 R83, RZ, RZ, c[0x0][0x188] ;  /* 0x00006200ff537624 */ /* 0x000fe400078e00ff */
[----:B------:R-:W-:Y:S01]  /*3430*/  IMAD R10, R10, 0x1b, RZ ;  /* 0x0000001b0a0a7824 */ /* 0x000fe200078e02ff */
[----:B------:R-:W-:Y:S01]  /*3440*/  PRMT R21, RZ, 0x7610, R21 ;  /* 0x00007610ff157816 */ /* 0x000fe20000000015 */
[----:B------:R-:W-:Y:S01]  /*3450*/  IMAD.MOV.U32 R178, RZ, RZ, c[0x0][0x188] ;  /* 0x00006200ffb27624 */ /* 0x000fe200078e00ff */
[----:B------:R-:W-:Y:S01]  /*3460*/  ISETP.GT.AND P1, PT, R0, 0x5, PT ;  /* 0x000000050000780c */ /* 0x000fe20003f24270 */
[----:B------:R-:W-:Y:S02]  /*3470*/  IMAD R83, R83, 0x5, RZ ;  /* 0x0000000553537824 */ /* 0x000fe400078e02ff */
[----:B0-----:R-:W-:Y:S01]  /*3480*/  IMAD.WIDE R8, R11, 0x2, R4 ;  /* 0x000000020b087825 */ /* 0x001fe200078e0204 */
[----:B------:R-:W-:-:S03]  /*3490*/  PRMT R177, RZ, 0x7610, R177 ;  /* 0x00007610ffb17816 */ /* 0x000fc600000000b1 */
[----:B------:R-:W-:Y:S01]  /*34a0*/  IMAD.WIDE R10, R10, 0x2, R4 ;  /* 0x000000020a0a7825 */ /* 0x000fe200078e0204 */
[----:B------:R-:W-:Y:S02]  /*34b0*/  ISETP.GT.AND P0, PT, R0, 0x4, PT ;  /* 0x000000040000780c */ /* 0x000fe40003f04270 */
[----:B------:R0:W2:Y:S01]  /*34c0*/  @P2 LDG.E.U16 R177, [R8.64] ;  /* 0x0000000408b12981 */ /* 0x0000a2000c1e1500 */
[----:B------:R-:W-:-:S03]  /*34d0*/  IMAD.SHL.U32 R178, R178, 0x4, RZ ;  /* 0x00000004b2b27824 */ /* 0x000fc600078e00ff */
[----:B------:R1:W2:Y:S01]  /*34e0*/  @P3 LDG.E.U16 R21, [R10.64] ;  /* 0x000000040a153981 */ /* 0x0002a2000c1e1500 */
[----:B------:R-:W-:Y:S02]  /*34f0*/  PRMT R175, RZ, 0x7610, R175 ;  /* 0x00007610ffaf7816 */ /* 0x000fe400000000af */
[----:B------:R-:W-:Y:S01]  /*3500*/  ISETP.GT.AND P2, PT, R0, 0x6, PT ;  /* 0x000000060000780c */ /* 0x000fe20003f44270 */
[----:B0-----:R-:W-:-:S04]  /*3510*/  IMAD.WIDE R8, R178, 0x2, R4 ;  /* 0x00000002b2087825 */ /* 0x001fc800078e0204 */
[----:B-1----:R-:W-:-:S04]  /*3520*/  IMAD.WIDE R10, R83, 0x2, R4 ;  /* 0x00000002530a7825 */ /* 0x002fc800078e0204 */
[----:B------:R-:W-:Y:S01]  /*3530*/  IMAD.MOV.U32 R83, RZ, RZ, c[0x0][0x188] ;  /* 0x00006200ff537624 */ /* 0x000fe200078e00ff */
[----:B------:R-:W-:Y:S01]  /*3540*/  PRMT R168, RZ, 0x7610, R168 ;  /* 0x00007610ffa87816 */ /* 0x000fe200000000a8 */
[----:B------:R-:W-:Y:S01]  /*3550*/  IMAD.MOV.U32 R178, RZ, RZ, c[0x0][0x188] ;  /* 0x00006200ffb27624 */ /* 0x000fe200078e00ff */
[----:B------:R0:W2:Y:S01]  /*3560*/  @P1 LDG.E.U16 R175, [R10.64] ;  /* 0x000000040aaf1981 */ /* 0x0000a2000c1e1500 */
[----:B------:R-:W-:Y:S02]  /*3570*/  IMAD R83, R83, 0xc, RZ ;  /* 0x0000000c53537824 */ /* 0x000fe400078e02ff */
[----:B------:R-:W-:Y:S01]  /*3580*/  IMAD R178, R178, 0x6, RZ ;  /* 0x00000006b2b27824 */ /* 0x000fe200078e02ff */
[----:B------:R1:W2:Y:S01]  /*3590*/  @P0 LDG.E.U16 R168, [R8.64] ;  /* 0x0000000408a80981 */ /* 0x0002a2000c1e1500 */
[----:B------:R-:W-:Y:S01]  /*35a0*/  PRMT R169, RZ, 0x7610, R169 ;  /* 0x00007610ffa97816 */ /* 0x000fe200000000a9 */
[----:B0-----:R-:W-:Y:S01]  /*35b0*/  IMAD.WIDE R10, R83, 0x2, R4 ;  /* 0x00000002530a7825 */ /* 0x001fe200078e0204 */
[----:B------:R-:W-:-:S03]  /*35c0*/  ISETP.GT.AND P1, PT, R0, 0x14, PT ;  /* 0x000000140000780c */ /* 0x000fc60003f24270 */
[----:B------:R-:W-:Y:S02]  /*35d0*/  IMAD.MOV.U32 R83, RZ, RZ, c[0x0][0x188] ;  /* 0x00006200ff537624 */ /* 0x000fe400078e00ff */
[----:B-1----:R-:W-:-:S04]  /*35e0*/  IMAD.WIDE R8, R178, 0x2, R4 ;  /* 0x00000002b2087825 */ /* 0x002fc800078e0204 */
[----:B------:R-:W-:Y:S01]  /*35f0*/  IMAD R83, R83, 0x14, RZ ;  /* 0x0000001453537824 */ /* 0x000fe200078e02ff */
[----:B------:R0:W2:Y:S01]  /*3600*/  @P2 LDG.E.U16 R169, [R8.64] ;  /* 0x0000000408a92981 */ /* 0x0000a2000c1e1500 */
[----:B------:R-:W-:Y:S02]  /*3610*/  PRMT R171, RZ, 0x7610, R171 ;  /* 0x00007610ffab7816 */ /* 0x000fe400000000ab */
[----:B------:R-:W-:Y:S01]  /*3620*/  ISETP.GT.AND P0, PT, R0, 0x7, PT ;  /* 0x000000070000780c */ /* 0x000fe20003f04270 */
[----:B0-----:R-:W-:-:S04]  /*3630*/  IMAD.WIDE R8, R83, 0x2, R4 ;  /* 0x0000000253087825 */ /* 0x001fc800078e0204 */
[----:B------:R-:W-:Y:S01]  /*3640*/  IMAD.MOV.U32 R83, RZ, RZ, c[0x0][0x188] ;  /* 0x00006200ff537624 */ /* 0x000fe200078e00ff */
[----:B------:R0:W3:Y:S03]  /*3650*/  @P1 LDG.E.U16 R171, [R8.64] ;  /* 0x0000000408ab1981 */ /* 0x0000e6000c1e1500 */
[----:B------:R-:W-:Y:S01]  /*3660*/  IMAD R83, R83, 0x7, RZ ;  /* 0x0000000753537824 */ /* 0x000fe200078e02ff */
[C---:B------:R-:W-:Y:S02]  /*3670*/  ISETP.GT.AND P3, PT, R0.reuse, 0xc, PT ;  /* 0x0000000c0000780c */ /* 0x040fe40003f64270 */
[----:B------:R-:W-:Y:S01]  /*3680*/  PRMT R90, RZ, 0x7610, R90 ;  /* 0x00007610ff5a7816 */ /* 0x000fe2000000005a */
[----:B0-----:R-:W-:Y:S01]  /*3690*/  IMAD.WIDE R8, R83, 0x2, R4 ;  /* 0x0000000253087825 */ /* 0x001fe200078e0204 */
[----:B------:R-:W-:-:S03]  /*36a0*/  ISETP.GT.AND P1, PT, R0, 0x1c, PT ;  /* 0x0000001c0000780c */ /* 0x000fc60003f24270 */
[----:B------:R-:W-:Y:S01]  /*36b0*/  IMAD.MOV.U32 R83, RZ, RZ, c[0x0][0x188] ;  /* 0x00006200ff537624 */ /* 0x000fe200078e00ff */
[----:B------:R-:W-:Y:S01]  /*36c0*/  PRMT R170, RZ, 0x7610, R170 ;  /* 0x00007610ffaa7816 */ /* 0x000fe200000000aa */
[----:B------:R0:W4:Y:S02]  /*36d0*/  @P0 LDG.E.U16 R90, [R8.64] ;  /* 0x00000004085a0981 */ /* 0x000124000c1e1500 */
[----:B------:R-:W-:Y:S01]  /*36e0*/  IMAD R83, R83, 0x1c, RZ ;  /* 0x0000001c53537824 */ /* 0x000fe200078e02ff */
[----:B------:R-:W-:Y:S02]  /*36f0*/  PRMT R176, RZ, 0x7610, R176 ;  /* 0x00007610ffb07816 */ /* 0x000fe400000000b0 */
[----:B------:R1:W5:Y:S01]  /*3700*/  @P3 LDG.E.U16 R170, [R10.64] ;  /* 0x000000040aaa3981 */ /* 0x000362000c1e1500 */
[----:B0-----:R-:W-:-:S04]  /*3710*/  IMAD.WIDE R8, R83, 0x2, R4 ;  /* 0x0000000253087825 */ /* 0x001fc800078e0204 */
[----:B------:R-:W-:Y:S01]  /*3720*/  IMAD.MOV.U32 R83, RZ, RZ, c[0x0][0x188] ;  /* 0x00006200ff537624 */ /* 0x000fe200078e00ff */
[C---:B------:R-:W-:Y:S01]  /*3730*/  ISETP.GT.AND P0, PT, R0.reuse, 0xd, PT ;  /* 0x0000000d0000780c */ /* 0x040fe20003f04270 */
[----:B------:R0:W5:Y:S02]  /*3740*/  @P1 LDG.E.U16 R176, [R8.64] ;  /* 0x0000000408b01981 */ /* 0x000164000c1e1500 */
[----:B------:R-:W-:Y:S01]  /*3750*/  IMAD R83, R83, 0xd, RZ ;  /* 0x0000000d53537824 */ /* 0x000fe200078e02ff */
[----:B------:R-:W-:Y:S02]  /*3760*/  ISETP.GT.AND P1, PT, R0, 0xe, PT ;  /* 0x0000000e0000780c */ /* 0x000fe40003f24270 */
[----:B------:R-:W-:Y:S01]  /*3770*/  PRMT R174, RZ, 0x7610, R174 ;  /* 0x00007610ffae7816 */ /* 0x000fe200000000ae */
[----:B0-----:R-:W-:-:S04]  /*3780*/  IMAD.WIDE R8, R83, 0x2, R4 ;  /* 0x0000000253087825 */ /* 0x001fc800078e0204 */
[----:B------:R-:W-:Y:S02]  /*3790*/  IMAD.MOV.U32 R83, RZ, RZ, c[0x0][0x188] ;  /* 0x00006200ff537624 */ /* 0x000fe400078e00ff */
[----:B------:R0:W5:Y:S02]  /*37a0*/  @P0 LDG.E.U16 R174, [R8.64] ;  /* 0x0000000408ae0981 */ /* 0x000164000c1e1500 */
[----:B------:R-:W-:-:S04]  /*37b0*/  IMAD R83, R83, 0xe, RZ ;  /* 0x0000000e53537824 */ /* 0x000fc800078e02ff */
[----:B-1----:R-:W-:Y:S01]  /*37c0*/  IMAD.WIDE R10, R83, 0x2, R4 ;  /* 0x00000002530a7825 */ /* 0x002fe200078e0204 */
[----:B------:R-:W-:Y:S02]  /*37d0*/  ISETP.GT.AND P0, PT, R0, 0x15, PT ;  /* 0x000000150000780c */ /* 0x000fe40003f04270 */
[----:B0-----:R-:W-:Y:S01]  /*37e0*/  PRMT R9, RZ, 0x7610, R9 ;  /* 0x00007610ff097816 */ /* 0x001fe20000000009 */
[----:B------:R-:W-:-:S04]  /*37f0*/  IMAD.MOV.U32 R83, RZ, RZ, c[0x0][0x188] ;  /* 0x00006200ff537624 */ /* 0x000fc800078e00ff */
[----:B------:R-:W-:Y:S01]  /*3800*/  IMAD R83, R83, 0x15, RZ ;  /* 0x0000001553537824 */ /* 0x000fe200078e02ff */
[----:B------:R0:W5:Y:S01]  /*3810*/  @P1 LDG.E.U16 R9, [R10.64] ;  /* 0x000000040a091981 */ /* 0x000162000c1e1500 */
[----:B------:R-:W-:Y:S02]  /*3820*/  ISETP.GT.AND P1, PT, R0, 0x1d, PT ;  /* 0x0000001d0000780c */ /* 0x000fe40003f24270 */
[----:B------:R-:W-:Y:S01]  /*3830*/  PRMT R173, RZ, 0x7610, R173 ;  /* 0x00007610ffad7816 */ /* 0x000fe200000000ad */
[----:B0-----:R-:W-:-:S04]  /*3840*/  IMAD.WIDE R10, R83, 0x2, R4 ;  /* 0x00000002530a7825 */ /* 0x001fc800078e0204 */
[----:B------:R-:W-:Y:S01]  /*3850*/  IMAD.MOV.U32 R83, RZ, RZ, c[0x0][0x188] ;  /* 0x00006200ff537624 */ /* 0x000fe200078e00ff */
[----:B------:R0:W5:Y:S03]  /*3860*/  @P0 LDG.E.U16 R173, [R10.64] ;  /* 0x000000040aad0981 */ /* 0x000166000c1e1500 */
[----:B------:R-:W-:Y:S01]  /*3870*/  IMAD R83, R83, 0x1d, RZ ;  /* 0x0000001d53537824 */ /* 0x000fe200078e02ff */
[----:B------:R-:W-:-:S03]  /*3880*/  PRMT R172, RZ, 0x7610, R172 ;  /* 0x00007610ffac7816 */ /* 0x000fc600000000ac */
[----:B0-----:R-:W-:-:S05]  /*3890*/  IMAD.WIDE R10, R83, 0x2, R4 ;  /* 0x00000002530a7825 */ /* 0x001fca00078e0204 */
[----:B------:R0:W5:Y:S01]  /*38a0*/  @P1 LDG.E.U16 R172, [R10.64] ;  /* 0x000000040aac1981 */ /* 0x000162000c1e1500 */
[----:B------:R-:W-:Y:S01]  /*38b0*/  IMAD.MOV.U32 R83, RZ, RZ, c[0x0][0x188] ;  /* 0x00006200ff537624 */ /* 0x000fe200078e00ff */
[----:B------:R-:W-:-:S03]  /*38c0*/  ISETP.GT.AND P0, PT, R0, 0xf, PT ;  /* 0x0000000f0000780c */ /* 0x000fc60003f04270 */
[----:B------:R-:W-:Y:S01]  /*38d0*/  IMAD R83, R83, 0xf, RZ ;  /* 0x0000000f53537824 */ /* 0x000fe200078e02ff */
[----:B------:R-:W-:-:S03]  /*38e0*/  PRMT R89, RZ, 0x7610, R89 ;  /* 0x00007610ff597816 */ /* 0x000fc60000000059 */
[----:B0-----:R-:W-:-:S04]  /*38f0*/  IMAD.WIDE R10, R83, 0x2, R4 ;  /* 0x00000002530a7825 */ /* 0x001fc800078e0204 */
[----:B------:R-:W-:Y:S01]  /*3900*/  IMAD.MOV.U32 R83, RZ, RZ, c[0x0][0x188] ;  /* 0x00006200ff537624 */ /* 0x000fe200078e00ff */
[----:B------:R-:W-:Y:S01]  /*3910*/  ISETP.GT.AND P1, PT, R0, 0x16, PT ;  /* 0x000000160000780c */ /* 0x000fe20003f24270 */
[----:B------:R0:W5:Y:S02]  /*3920*/  @P0 LDG.E.U16 R89, [R10.64] ;  /* 0x000000040a590981 */ /* 0x000164000c1e1500 */
[----:B------:R-:W-:Y:S01]  /*3930*/  IMAD R83, R83, 0x16, RZ ;  /* 0x0000001653537824 */ /* 0x000fe200078e02ff */
[----:B------:R-:W-:-:S03]  /*3940*/  PRMT R8, RZ, 0x7610, R8 ;  /* 0x00007610ff087816 */ /* 0x000fc60000000008 */
[----:B0-----:R-:W-:-:S04]  /*3950*/  IMAD.WIDE R10, R83, 0x2, R4 ;  /* 0x00000002530a7825 */ /* 0x001fc800078e0204 */
[----:B------:R-:W-:Y:S02]  /*3960*/  IMAD.MOV.U32 R83, RZ, RZ, c[0x0][0x188] ;  /* 0x00006200ff537624 */ /* 0x000fe400078e00ff */
[----:B------:R0:W5:Y:S02]  /*3970*/  @P1 LDG.E.U16 R8, [R10.64] ;  /* 0x000000040a081981 */ /* 0x000164000c1e1500 */
[----:B------:R-:W-:-:S04]  /*3980*/  IMAD R83, R83, 0x17, RZ ;  /* 0x0000001753537824 */ /* 0x000fc800078e02ff */
[----:B0-----:R-:W-:Y:S02]  /*3990*/  IMAD.WIDE R10, R83, 0x2, R4 ;  /* 0x00000002530a7825 */ /* 0x001fe400078e0204 */
[----:B------:R-:W0:Y:S01]  /*39a0*/  S2R R83, SR_TID.X ;  /* 0x0000000000537919 */ /* 0x000e220000002100 */
[C---:B------:R-:W-:Y:S01]  /*39b0*/  ISETP.GT.AND P0, PT, R0.reuse, 0x17, PT ;  /* 0x000000170000780c */ /* 0x040fe20003f04270 */
[----:B------:R-:W-:Y:S01]  /*39c0*/  IMAD.MOV.U32 R178, RZ, RZ, c[0x0][0x188] ;  /* 0x00006200ffb27624 */ /* 0x000fe200078e00ff */
[----:B------:R-:W-:Y:S02]  /*39d0*/  PRMT R88, RZ, 0x7610, R88 ;  /* 0x00007610ff587816 */ /* 0x000fe40000000058 */
[----:B------:R-:W-:Y:S01]  /*39e0*/  ISETP.GT.AND P1, PT, R0, 0x1e, PT ;  /* 0x0000001e0000780c */ /* 0x000fe20003f24270 */
[----:B------:R-:W-:Y:S01]  /*39f0*/  IMAD R178, R178, 0x1e, RZ ;  /* 0x0000001eb2b27824 */ /* 0x000fe200078e02ff */
[----:B------:R-:W-:Y:S02]  /*3a00*/  ISETP.GT.AND P2, PT, R0, 0x1f, PT ;  /* 0x0000001f0000780c */ /* 0x000fe40003f44270 */
[----:B------:R-:W-:-:S05]  /*3a10*/  PRMT R91, RZ, 0x7610, R91 ;  /* 0x00007610ff5b7816 */ /* 0x000fca000000005b */
[----:B------:R1:W5:Y:S01]  /*3a20*/  @P0 LDG.E.U16 R88, [R10.64] ;  /* 0x000000040a580981 */ /* 0x000362000c1e1500 */
[----:B------:R-:W-:Y:S01]  /*3a30*/  PRMT R87, RZ, 0x7610, R87 ;  /* 0x00007610ff577816 */ /* 0x000fe20000000057 */
[----:B-1----:R-:W-:Y:S01]  /*3a40*/  IMAD.WIDE R10, R178, 0x2, R4 ;  /* 0x00000002b20a7825 */ /* 0x002fe200078e0204 */
[----:B0-----:R-:W-:-:S03]  /*3a50*/  LOP3.LUT R178, R83, 0x1f, RZ, 0xc0, !PT ;  /* 0x0000001f53b27812 */ /* 0x001fc600078ec0ff */
[----:B------:R-:W-:Y:S01]  /*3a60*/  IMAD.MOV.U32 R83, RZ, RZ, c[0x0][0x188] ;  /* 0x00006200ff537624 */ /* 0x000fe200078e00ff */
[----:B------:R0:W5:Y:S03]  /*3a70*/  @P1 LDG.E.U16 R91, [R10.64] ;  /* 0x000000040a5b1981 */ /* 0x000166000c1e1500 */
[----:B------:R-:W-:-:S04]  /*3a80*/  IMAD R83, R83, 0x1f, RZ ;  /* 0x0000001f53537824 */ /* 0x000fc800078e02ff */
[----:B0-----:R-:W-:-:S05]  /*3a90*/  IMAD.WIDE R10, R83, 0x2, R4 ;  /* 0x00000002530a7825 */ /* 0x001fca00078e0204 */
[----:B------:R0:W5:Y:S04]  /*3aa0*/  @P2 LDG.E.U16 R87, [R10.64] ;  /* 0x000000040a572981 */ /* 0x000168000c1e1500 */
[----:B------:R-:W-:Y:S01]  /*3ab0*/  BAR.SYNC.DEFER_BLOCKING 0x0 ;  /* 0x0000000000007b1d */ /* 0x000fe20000010000 */
[----:B------:R-:W-:Y:S02]  /*3ac0*/  LOP3.LUT R185, R185, R184, RZ, 0x3c, !PT ;  /* 0x000000b8b9b97212 */ /* 0x000fe400078e3cff */
[----:B------:R-:W-:Y:S02]  /*3ad0*/  ISETP.GE.AND P0, PT, R178, R0, PT ;  /* 0x00000000b200720c */ /* 0x000fe40003f06270 */
[----:B------:R-:W-:-:S04]  /*3ae0*/  LOP3.LUT R184, R185, R184, RZ, 0x3c, !PT ;  /* 0x000000b8b9b87212 */ /* 0x000fc800078e3cff */
[----:B------:R-:W-:Y:S02]  /*3af0*/  LOP3.LUT R185, R185, R184, RZ, 0x3c, !PT ;  /* 0x000000b8b9b97212 */ /* 0x000fe400078e3cff */
[----:B------:R-:W-:-:S03]  /*3b00*/  PRMT R86, RZ, 0x7610, R86 ;  /* 0x00007610ff567816 */ /* 0x000fc60000000056 */
[C---:B0-----:R-:W-:Y:S01]  /*3b10*/  IMAD.WIDE R10, R249.reuse, 0x2, R184 ;  /* 0x00000002f90a7825 */ /* 0x041fe200078e02b8 */
[----:B------:R-:W-:Y:S02]  /*3b20*/  PRMT R20, RZ, 0x7610, R20 ;  /* 0x00007610ff147816 */ /* 0x000fe40000000014 */
[----:B------:R-:W-:Y:S02]  /*3b30*/  PRMT R85, RZ, 0x7610, R85 ;  /* 0x00007610ff557816 */ /* 0x000fe40000000055 */
[----:B------:R0:W5:Y:S02]  /*3b40*/  @!P0 LDG.E.U16 R86, [R10.64] ;  /* 0x000000040a568981 */ /* 0x000164000c1e1500 */
[----:B0-----:R-:W-:-:S05]  /*3b50*/  IMAD.WIDE R10, R249, 0x2, R186 ;  /* 0x00000002f90a7825 */ /* 0x001fca00078e02ba */
[----:B------:R0:W5:Y:S01]  /*3b60*/  @!P0 LDG.E.U16 R20, [R10.64] ;  /* 0x000000040a148981 */ /* 0x000162000c1e1500 */
[----:B------:R-:W-:Y:S01]  /*3b70*/  PRMT R19, RZ, 0x7610, R19 ;  /* 0x00007610ff137816 */ /* 0x000fe20000000013 */
[----:B0-----:R-:W-:-:S05]  /*3b80*/  IMAD.WIDE R10, R249, 0x2, R188 ;  /* 0x00000002f90a7825 */ /* 0x001fca00078e02bc */
[----:B------:R0:W5:Y:S01]  /*3b90*/  @!P0 LDG.E.U16 R85, [R10.64] ;  /* 0x000000040a558981 */ /* 0x000162000c1e1500 */
[----:B------:R-:W-:Y:S01]  /*3ba0*/  PRMT R84, RZ, 0x7610, R84 ;  /* 0x00007610ff547816 */ /* 0x000fe20000000054 */
[----:B0-----:R-:W-:-:S05]  /*3bb0*/  IMAD.WIDE R10, R249, 0x2, R190 ;  /* 0x00000002f90a7825 */ /* 0x001fca00078e02be */
[----:B------:R0:W5:Y:S01]  /*3bc0*/  @!P0 LDG.E.U16 R19, [R10.64] ;  /* 0x000000040a138981 */ /* 0x000162000c1e1500 */
[----:B------:R-:W-:Y:S02]  /*3bd0*/  PRMT R18, RZ, 0x7610, R18 ;  /* 0x00007610ff127816 */ /* 0x000fe40000000012 */
[----:B------:R-:W-:Y:S01]  /*3be0*/  LOP3.LUT R199, R199, R198, RZ, 0x3c, !PT ;  /* 0x000000c6c7c77212 */ /* 0x000fe200078e3cff */
[----:B0-----:R-:W-:-:S03]  /*3bf0*/  IMAD.WIDE R10, R249, 0x2, R192 ;  /* 0x00000002f90a7825 */ /* 0x001fc600078e02c0 */
[----:B------:R-:W-:Y:S02]  /*3c00*/  LOP3.LUT R198, R199, R198, RZ, 0x3c, !PT ;  /* 0x000000c6c7c67212 */ /* 0x000fe400078e3cff */
[----:B------:R0:W5:Y:S01]  /*3c10*/  @!P0 LDG.E.U16 R84, [R10.64] ;  /* 0x000000040a548981 */ /* 0x000162000c1e1500 */
[----:B------:R-:W-:Y:S02]  /*3c20*/  PRMT R81, RZ, 0x7610, R81 ;  /* 0x00007610ff517816 */ /* 0x000fe40000000051 */
[----:B------:R-:W-:Y:S01]  /*3c30*/  LOP3.LUT R201, R201, R200, RZ, 0x3c, !PT ;  /* 0x000000c8c9c97212 */ /* 0x000fe200078e3cff */
[----:B0-----:R-:W-:Y:S01]  /*3c40*/  IMAD.WIDE R10, R249, 0x2, R194 ;  /* 0x00000002f90a7825 */ /* 0x001fe200078e02c2 */
[----:B------:R-:W-:-:S04]  /*3c50*/  LOP3.LUT R199, R199, R198, RZ, 0x3c, !PT ;  /* 0x000000c6c7c77212 */ /* 0x000fc800078e3cff */
[----:B------:R0:W5:Y:S01]  /*3c60*/  @!P0 LDG.E.U16 R18, [R10.64] ;  /* 0x000000040a128981 */ /* 0x000162000c1e1500 */
[----:B------:R-:W-:-:S03]  /*3c70*/  LOP3.LUT R200, R201, R200, RZ, 0x3c, !PT ;  /* 0x000000c8c9c87212 */ /* 0x000fc600078e3cff */
[----:B--2---:R1:W-:Y:S01]  /*3c80*/  STS.U16 [R248], R17 ;  /* 0x00000011f8007388 */ /* 0x0043e20000000400 */
[----:B0-----:R-:W-:Y:S01]  /*3c90*/  IMAD.WIDE R10, R249, 0x2, R196 ;  /* 0x00000002f90a7825 */ /* 0x001fe200078e02c4 */
[----:B------:R-:W-:Y:S02]  /*3ca0*/  LOP3.LUT R201, R201, R200, RZ, 0x3c, !PT ;  /* 0x000000c8c9c97212 */ /* 0x000fe400078e3cff */
[----:B-1----:R-:W-:Y:S02]  /*3cb0*/  PRMT R17, RZ, 0x7610, R17 ;  /* 0x00007610ff117816 */ /* 0x002fe40000000011 */
[----:B------:R0:W2:Y:S01]  /*3cc0*/  @!P0 LDG.E.U16 R81, [R10.64] ;  /* 0x000000040a518981 */ /* 0x0000a2000c1e1500 */
[----:B------:R-:W-:-:S03]  /*3cd0*/  LOP3.LUT R205, R205, R204, RZ, 0x3c, !PT ;  /* 0x000000cccdcd7212 */ /* 0x000fc600078e3cff */
[----:B---3--:R1:W-:Y:S01]  /*3ce0*/  STS.U16 [R248+0x800], R80 ;  /* 0x00080050f8007388 */ /* 0x0083e20000000400 */
[----:B0-----:R-:W-:Y:S01]  /*3cf0*/  IMAD.WIDE R10, R249, 0x2, R198 ;  /* 0x00000002f90a7825 */ /* 0x001fe200078e02c6 */
[----:B-1----:R-:W-:-:S04]  /*3d00*/  PRMT R80, RZ, 0x7610, R80 ;  /* 0x00007610ff507816 */ /* 0x002fc80000000050 */
[----:B------:R0:W3:Y:S01]  /*3d10*/  @!P0 LDG.E.U16 R17, [R10.64] ;  /* 0x000000040a118981 */ /* 0x0000e2000c1e1500 */
[----:B------:R-:W-:Y:S02]  /*3d20*/  LOP3.LUT R204, R205, R204, RZ, 0x3c, !PT ;  /* 0x000000cccdcc7212 */ /* 0x000fe400078e3cff */
[----:B------:R-:W-:Y:S01]  /*3d30*/  LOP3.LUT R207, R207, R206, RZ, 0x3c, !PT ;  /* 0x000000cecfcf7212 */ /* 0x000fe200078e3cff */
[----:B----4-:R1:W-:Y:S01]  /*3d40*/  STS.U16 [R248+0x1000], R16 ;  /* 0x00100010f8007388 */ /* 0x0103e20000000400 */
[----:B0-----:R-:W-:Y:S01]  /*3d50*/  IMAD.WIDE R10, R249, 0x2, R200 ;  /* 0x00000002f90a7825 */ /* 0x001fe200078e02c8 */
[----:B------:R-:W-:Y:S02]  /*3d60*/  LOP3.LUT R205, R205, R204, RZ, 0x3c, !PT ;  /* 0x000000cccdcd7212 */ /* 0x000fe400078e3cff */
[----:B-1----:R-:W-:Y:S02]  /*3d70*/  PRMT R16, RZ, 0x7610, R16 ;  /* 0x00007610ff107816 */ /* 0x002fe40000000010 */
[----:B------:R0:W4:Y:S01]  /*3d80*/  @!P0 LDG.E.U16 R80, [R10.64] ;  /* 0x000000040a508981 */ /* 0x000122000c1e1500 */
[----:B------:R-:W-:-:S02]  /*3d90*/  LOP3.LUT R206, R207, R206, RZ, 0x3c, !PT ;  /* 0x000000cecfce7212 */ /* 0x000fc400078e3cff */
[----:B------:R-:W-:Y:S01]  /*3da0*/  LOP3.LUT R83, R248, 0x10, RZ, 0x3c, !PT ;  /* 0x00000010f8537812 */ /* 0x000fe200078e3cff */
[----:B-----5:R1:W-:Y:S01]  /*3db0*/  STS.U16 [R248+0x1800], R79 ;  /* 0x0018004ff8007388 */ /* 0x0203e20000000400 */
[----:B------:R-:W-:Y:S01]  /*3dc0*/  LOP3.LUT R209, R209, R208, RZ, 0x3c, !PT ;  /* 0x000000d0d1d17212 */ /* 0x000fe200078e3cff */
[----:B0-----:R-:W-:Y:S01]  /*3dd0*/  IMAD.WIDE R10, R249, 0x2, R202 ;  /* 0x00000002f90a7825 */ /* 0x001fe200078e02ca */
[----:B------:R-:W-:Y:S02]  /*3de0*/  LOP3.LUT R207, R207, R206, RZ, 0x3c, !PT ;  /* 0x000000cecfcf7212 */ /* 0x000fe400078e3cff */
[----:B-1----:R-:W-:Y:S02]  /*3df0*/  PRMT R79, RZ, 0x7610, R79 ;  /* 0x00007610ff4f7816 */ /* 0x002fe4000000004f */
[----:B------:R0:W5:Y:S01]  /*3e00*/  @!P0 LDG.E.U16 R16, [R10.64] ;  /* 0x000000040a108981 */ /* 0x000162000c1e1500 */
[----:B------:R-:W-:-:S03]  /*3e10*/  LOP3.LUT R208, R209, R208, RZ, 0x3c, !PT ;  /* 0x000000d0d1d07212 */ /* 0x000fc600078e3cff */
[----:B------:R1:W-:Y:S01]  /*3e20*/  STS.U16 [R83+0x100], R15 ;  /* 0x0001000f53007388 */ /* 0x0003e20000000400 */
[----:B0-----:R-:W-:Y:S01]  /*3e30*/  IMAD.WIDE R10, R249, 0x2, R204 ;  /* 0x00000002f90a7825 */ /* 0x001fe200078e02cc */
[----:B------:R-:W-:Y:S02]  /*3e40*/  LOP3.LUT R209, R209, R208, RZ, 0x3c, !PT ;  /* 0x000000d0d1d17212 */ /* 0x000fe400078e3cff */
[----:B-1----:R-:W-:Y:S02]  /*3e50*/  PRMT R15, RZ, 0x7610, R15 ;  /* 0x00007610ff0f7816 */ /* 0x002fe4000000000f */
[----:B------:R0:W2:Y:S01]  /*3e60*/  @!P0 LDG.E.U16 R79, [R10.64] ;  /* 0x000000040a4f8981 */ /* 0x0000a2000c1e1500 */
[----:B------:R-:W-:-:S03]  /*3e70*/  LOP3.LUT R213, R213, R212, RZ, 0x3c, !PT ;  /* 0x000000d4d5d57212 */ /* 0x000fc600078e3cff */
[----:B------:R1:W-:Y:S01]  /*3e80*/  STS.U16 [R83+0x900], R78 ;  /* 0x0009004e53007388 */ /* 0x0003e20000000400 */
[----:B0-----:R-:W-:Y:S01]  /*3e90*/  IMAD.WIDE R10, R249, 0x2, R206 ;  /* 0x00000002f90a7825 */ /* 0x001fe200078e02ce */
[----:B-1----:R-:W-:-:S04]  /*3ea0*/  PRMT R78, RZ, 0x7610, R78 ;  /* 0x00007610ff4e7816 */ /* 0x002fc8000000004e */
[----:B------:R0:W2:Y:S01]  /*3eb0*/  @!P0 LDG.E.U16 R15, [R10.64] ;  /* 0x000000040a0f8981 */ /* 0x0000a2000c1e1500 */
[----:B------:R-:W-:Y:S02]  /*3ec0*/  LOP3.LUT R212, R213, R212, RZ, 0x3c, !PT ;  /* 0x000000d4d5d47212 */ /* 0x000fe400078e3cff */
[----:B------:R-:W-:Y:S01]  /*3ed0*/  LOP3.LUT R215, R215, R214, RZ, 0x3c, !PT ;  /* 0x000000d6d7d77212 */ /* 0x000fe200078e3cff */
[----:B------:R1:W-:Y:S01]  /*3ee0*/  STS.U16 [R83+0x1100], R14 ;  /* 0x0011000e53007388 */ /* 0x0003e20000000400 */
[----:B0-----:R-:W-:Y:S01]  /*3ef0*/  IMAD.WIDE R10, R249, 0x2, R208 ;  /* 0x00000002f90a7825 */ /* 0x001fe200078e02d0 */
[----:B------:R-:W-:Y:S02]  /*3f00*/  LOP3.LUT R213, R213, R212, RZ, 0x3c, !PT ;  /* 0x000000d4d5d57212 */ /* 0x000fe400078e3cff */
[----:B-1----:R-:W-:Y:S02]  /*3f10*/  PRMT R14, RZ, 0x7610, R14 ;  /* 0x00007610ff0e7816 */ /* 0x002fe4000000000e */
[----:B------:R0:W2:Y:S01]  /*3f20*/  @!P0 LDG.E.U16 R78, [R10.64] ;  /* 0x000000040a4e8981 */ /* 0x0000a2000c1e1500 */
[----:B------:R-:W-:-:S02]  /*3f30*/  LOP3.LUT R214, R215, R214, RZ, 0x3c, !PT ;  /* 0x000000d6d7d67212 */ /* 0x000fc400078e3cff */
[----:B------:R-:W-:Y:S01]  /*3f40*/  LOP3.LUT R217, R217, R216, RZ, 0x3c, !PT ;  /* 0x000000d8d9d97212 */ /* 0x000fe200078e3cff */
[----:B------:R1:W-:Y:S01]  /*3f50*/  STS.U16 [R83+0x1900], R77 ;  /* 0x0019004d53007388 */ /* 0x0003e20000000400 */
[----:B0-----:R-:W-:Y:S01]  /*3f60*/  IMAD.WIDE R10, R249, 0x2, R210 ;  /* 0x00000002f90a7825 */ /* 0x001fe200078e02d2 */
[----:B------:R-:W-:Y:S02]  /*3f70*/  LOP3.LUT R215, R215, R214, RZ, 0x3c, !PT ;  /* 0x000000d6d7d77212 */ /* 0x000fe400078e3cff */
[----:B-1----:R-:W-:Y:S02]  /*3f80*/  LOP3.LUT R83, R248, 0x20, RZ, 0x3c, !PT ;  /* 0x00000020f8537812 */ /* 0x002fe400078e3cff */
[----:B------:R0:W2:Y:S01]  /*3f90*/  @!P0 LDG.E.U16 R14, [R10.64] ;  /* 0x000000040a0e8981 */ /* 0x0000a2000c1e1500 */
[----:B------:R-:W-:Y:S02]  /*3fa0*/  PRMT R77, RZ, 0x7610, R77 ;  /* 0x00007610ff4d7816 */ /* 0x000fe4000000004d */
[----:B------:R-:W-:Y:S01]  /*3fb0*/  LOP3.LUT R216, R217, R216, RZ, 0x3c, !PT ;  /* 0x000000d8d9d87212 */ /* 0x000fe200078e3cff */
[----:B------:R1:W-:Y:S01]  /*3fc0*/  STS.U16 [R83+0x200], R13 ;  /* 0x0002000d53007388 */ /* 0x0003e20000000400 */
[----:B------:R-:W-:Y:S01]  /*3fd0*/  LOP3.LUT R219, R219, R218, RZ, 0x3c, !PT ;  /* 0x000000dadbdb7212 */ /* 0x000fe200078e3cff */
[----:B0-----:R-:W-:Y:S01]  /*3fe0*/  IMAD.WIDE R10, R249, 0x2, R212 ;  /* 0x00000002f90a7825 */ /* 0x001fe200078e02d4 */
[----:B------:R-:W-:-:S02]  /*3ff0*/  LOP3.LUT R217, R217, R216, RZ, 0x3c, !PT ;  /* 0x000000d8d9d97212 */ /* 0x000fc400078e3cff */
[----:B-1----:R-:W-:Y:S02]  /*4000*/  PRMT R13, RZ, 0x7610, R13 ;  /* 0x00007610ff0d7816 */ /* 0x002fe4000000000d */
[----:B------:R0:W2:Y:S01]  /*4010*/  @!P0 LDG.E.U16 R77, [R10.64] ;  /* 0x000000040a4d8981 */ /* 0x0000a2000c1e1500 */
[----:B------:R-:W-:Y:S02]  /*4020*/  LOP3.LUT R218, R219, R218, RZ, 0x3c, !PT ;  /* 0x000000dadbda7212 */ /* 0x000fe400078e3cff */
[----:B------:R-:W-:Y:S01]  /*4030*/  LOP3.LUT R221, R221, R220, RZ, 0x3c, !PT ;  /* 0x000000dcdddd7212 */ /* 0x000fe200078e3cff */
[----:B------:R1:W-:Y:S01]  /*4040*/  STS.U16 [R83+0xa00], R76 ;  /* 0x000a004c53007388 */ /* 0x0003e20000000400 */
[----:B0-----:R-:W-:Y:S01]  /*4050*/  IMAD.WIDE R10, R249, 0x2, R214 ;  /* 0x00000002f90a7825 */ /* 0x001fe200078e02d6 */
[----:B------:R-:W-:Y:S02]  /*4060*/  LOP3.LUT R219, R219, R218, RZ, 0x3c, !PT ;  /* 0x000000dadbdb7212 */ /* 0x000fe400078e3cff */
[----:B-1----:R-:W-:-:S02]  /*4070*/  PRMT R76, RZ, 0x7610, R76 ;  /* 0x00007610ff4c7816 */ /* 0x002fc4000000004c */
[----:B------:R0:W3:Y:S01]  /*4080*/  @!P0 LDG.E.U16 R13, [R10.64] ;  /* 0x000000040a0d8981 */ /* 0x0000e2000c1e1500 */
[----:B------:R-:W-:-:S03]  /*4090*/  LOP3.LUT R220, R221, R220, RZ, 0x3c, !PT ;  /* 0x000000dcdddc7212 */ /* 0x000fc600078e3cff */
[----:B------:R1:W-:Y:S01]  /*40a0*/  STS.U16 [R83+0x1200], R12 ;  /* 0x0012000c53007388 */ /* 0x0003e20000000400 */
[----:B0-----:R-:W-:Y:S01]  /*40b0*/  IMAD.WIDE R10, R249, 0x2, R216 ;  /* 0x00000002f90a7825 */ /* 0x001fe200078e02d8 */
[----:B------:R-:W-:Y:S02]  /*40c0*/  LOP3.LUT R223, R223, R222, RZ, 0x3c, !PT ;  /* 0x000000dedfdf7212 */ /* 0x000fe400078e3cff */
[----:B-1----:R-:W-:Y:S02]  /*40d0*/  PRMT R12, RZ, 0x7610, R12 ;  /* 0x00007610ff0c7816 */ /* 0x002fe4000000000c */
[----:B------:R0:W3:Y:S01]  /*40e0*/  @!P0 LDG.E.U16 R76, [R10.64] ;  /* 0x000000040a4c8981 */ /* 0x0000e2000c1e1500 */
[----:B------:R-:W-:Y:S02]  /*40f0*/  LOP3.LUT R221, R221, R220, RZ, 0x3c, !PT ;  /* 0x000000dcdddd7212 */ /* 0x000fe400078e3cff */
[----:B------:R-:W-:Y:S01]  /*4100*/  LOP3.LUT R222, R223, R222, RZ, 0x3c, !PT ;  /* 0x000000dedfde7212 */ /* 0x000fe200078e3cff */
[----:B------:R1:W-:Y:S01]  /*4110*/  STS.U16 [R83+0x1a00], R23 ;  /* 0x001a001753007388 */ /* 0x0003e20000000400 */
[----:B0-----:R-:W-:Y:S01]  /*4120*/  IMAD.WIDE R10, R249, 0x2, R218 ;  /* 0x00000002f90a7825 */ /* 0x001fe200078e02da */
[----:B------:R-:W-:-:S02]  /*4130*/  LOP3.LUT R225, R225, R224, RZ, 0x3c, !PT ;  /* 0x000000e0e1e17212 */ /* 0x000fc400078e3cff */
[----:B-1----:R-:W-:Y:S02]  /*4140*/  PRMT R23, RZ, 0x7610, R23 ;  /* 0x00007610ff177816 */ /* 0x002fe40000000017 */
[----:B------:R0:W5:Y:S01]  /*4150*/  @!P0 LDG.E.U16 R12, [R10.64] ;  /* 0x000000040a0c8981 */ /* 0x000162000c1e1500 */
[----:B------:R-:W-:Y:S02]  /*4160*/  LOP3.LUT R178, R248, 0x30, RZ, 0x3c, !PT ;  /* 0x00000030f8b27812 */ /* 0x000fe400078e3cff */
[----:B------:R-:W-:Y:S02]  /*4170*/  LOP3.LUT R223, R223, R222, RZ, 0x3c, !PT ;  /* 0x000000dedfdf7212 */ /* 0x000fe400078e3cff */
[----:B------:R-:W-:Y:S01]  /*4180*/  LOP3.LUT R224, R225, R224, RZ, 0x3c, !PT ;  /* 0x000000e0e1e07212 */ /* 0x000fe200078e3cff */
[----:B0-----:R-:W-:Y:S01]  /*4190*/  IMAD.WIDE R10, R249, 0x2, R220 ;  /* 0x00000002f90a7825 */ /* 0x001fe200078e02dc */
[----:B------:R0:W-:Y:S01]  /*41a0*/  STS.U16 [R178+0x300], R82 ;  /* 0x00030052b2007388 */ /* 0x0001e20000000400 */
[----:B------:R-:W-:-:S03]  /*41b0*/  LOP3.LUT R227, R227, R226, RZ, 0x3c, !PT ;  /* 0x000000e2e3e37212 */ /* 0x000fc600078e3cff */
[----:B------:R1:W5:Y:S01]  /*41c0*/  @!P0 LDG.E.U16 R23, [R10.64] ;  /* 0x000000040a178981 */ /* 0x000362000c1e1500 */
[----:B------:R-:W-:Y:S02]  /*41d0*/  LOP3.LUT R225, R225, R224, RZ, 0x3c, !PT ;  /* 0x000000e0e1e17212 */ /* 0x000fe400078e3cff */
[----:B------:R-:W-:Y:S01]  /*41e0*/  LOP3.LUT R226, R227, R226, RZ, 0x3c, !PT ;  /* 0x000000e2e3e27212 */ /* 0x000fe200078e3cff */
[----:B0-----:R-:W-:Y:S01]  /*41f0*/  IMAD.WIDE R82, R249, 0x2, R222 ;  /* 0x00000002f9527825 */ /* 0x001fe200078e02de */
[----:B-1----:R-:W-:Y:S01]  /*4200*/  PRMT R11, RZ, 0x7610, R11 ;  /* 0x00007610ff0b7816 */ /* 0x002fe2000000000b */
[----:B------:R0:W-:Y:S01]  /*4210*/  STS.U16 [R178+0xb00], R22 ;  /* 0x000b0016b2007388 */ /* 0x0001e20000000400 */
[----:B------:R-:W-:Y:S02]  /*4220*/  LOP3.LUT R229, R229, R228, RZ, 0x3c, !PT ;  /* 0x000000e4e5e57212 */ /* 0x000fe400078e3cff */
[----:B------:R-:W-:Y:S02]  /*4230*/  LOP3.LUT R227, R227, R226, RZ, 0x3c, !PT ;  /* 0x000000e2e3e37212 */ /* 0x000fe400078e3cff */
[----:B------:R1:W5:Y:S01]  /*4240*/  @!P0 LDG.E.U16 R11, [R82.64] ;  /* 0x00000004520b8981 */ /* 0x000362000c1e1500 */
[----:B------:R-:W-:-:S02]  /*4250*/  LOP3.LUT R228, R229, R228, RZ, 0x3c, !PT ;  /* 0x000000e4e5e47212 */ /* 0x000fc400078e3cff */
[----:B0-----:R-:W-:Y:S01]  /*4260*/  PRMT R22, RZ, 0x7610, R22 ;  /* 0x00007610ff167816 */ /* 0x001fe20000000016 */
[----:B-1----:R-:W-:Y:S01]  /*4270*/  IMAD.WIDE R82, R249, 0x2, R224 ;  /* 0x00000002f9527825 */ /* 0x002fe200078e02e0 */
[----:B------:R-:W-:Y:S02]  /*4280*/  PRMT R10, RZ, 0x7610, R10 ;  /* 0x00007610ff0a7816 */ /* 0x000fe4000000000a */
[----:B------:R-:W-:Y:S02]  /*4290*/  LOP3.LUT R231, R231, R230, RZ, 0x3c, !PT ;  /* 0x000000e6e7e77212 */ /* 0x000fe400078e3cff */
[----:B------:R0:W5:Y:S01]  /*42a0*/  @!P0 LDG.E.U16 R22, [R82.64] ;  /* 0x0000000452168981 */ /* 0x000162000c1e1500 */
[----:B------:R-:W-:Y:S02]  /*42b0*/  LOP3.LUT R229, R229, R228, RZ, 0x3c, !PT ;  /* 0x000000e4e5e57212 */ /* 0x000fe400078e3cff */
[----:B------:R-:W-:Y:S01]  /*42c0*/  LOP3.LUT R230, R231, R230, RZ, 0x3c, !PT ;  /* 0x000000e6e7e67212 */ /* 0x000fe200078e3cff */
[----:B------:R-:W-:Y:S01]  /*42d0*/  STS.U16 [R178+0x1300], R177 ;  /* 0x001300b1b2007388 */ /* 0x000fe20000000400 */
[----:B------:R-:W-:Y:S01]  /*42e0*/  LOP3.LUT R233, R233, R232, RZ, 0x3c, !PT ;  /* 0x000000e8e9e97212 */ /* 0x000fe200078e3cff */
[----:B0-----:R-:W-:-:S02]  /*42f0*/  IMAD.WIDE R82, R249, 0x2, R226 ;  /* 0x00000002f9527825 */ /* 0x001fc400078e02e2 */
[----:B------:R0:W-:Y:S01]  /*4300*/  STS.U16 [R178+0x1b00], R21 ;  /* 0x001b0015b2007388 */ /* 0x0001e20000000400 */
[----:B------:R-:W-:-:S03]  /*4310*/  LOP3.LUT R231, R231, R230, RZ, 0x3c, !PT ;  /* 0x000000e6e7e77212 */ /* 0x000fc600078e3cff */
[----:B------:R1:W5:Y:S01]  /*4320*/  @!P0 LDG.E.U16 R10, [R82.64] ;  /* 0x00000004520a8981 */ /* 0x000362000c1e1500 */
[----:B------:R-:W-:Y:S02]  /*4330*/  LOP3.LUT R232, R233, R232, RZ, 0x3c, !PT ;  /* 0x000000e8e9e87212 */ /* 0x000fe400078e3cff */
[----:B0-----:R-:W-:Y:S02]  /*4340*/  LOP3.LUT R178, R248, 0x40, RZ, 0x3c, !PT ;  /* 0x00000040f8b27812 */ /* 0x001fe400078e3cff */
[----:B------:R-:W-:Y:S01]  /*4350*/  PRMT R21, RZ, 0x7610, R21 ;  /* 0x00007610ff157816 */ /* 0x000fe20000000015 */
[----:B-1----:R-:W-:Y:S02]  /*4360*/  IMAD.WIDE R82, R249, 0x2, R228 ;  /* 0x00000002f9527825 */ /* 0x002fe400078e02e4 */
[----:B------:R0:W-:Y:S01]  /*4370*/  STS.U16 [R178+0x400], R168 ;  /* 0x000400a8b2007388 */ /* 0x0001e20000000400 */
[----:B------:R-:W-:-:S03]  /*4380*/  LOP3.LUT R235, R235, R234, RZ, 0x3c, !PT ;  /* 0x000000eaebeb7212 */ /* 0x000fc600078e3cff */
[----:B------:R1:W5:Y:S01]  /*4390*/  @!P0 LDG.E.U16 R21, [R82.64] ;  /* 0x0000000452158981 */ /* 0x000362000c1e1500 */
[----:B------:R-:W-:Y:S02]  /*43a0*/  LOP3.LUT R233, R233, R232, RZ, 0x3c, !PT ;  /* 0x000000e8e9e97212 */ /* 0x000fe400078e3cff */
[----:B0-----:R-:W-:Y:S01]  /*43b0*/  PRMT R168, RZ, 0x7610, R168 ;  /* 0x00007610ffa87816 */ /* 0x001fe200000000a8 */
[----:B-1----:R-:W-:Y:S01]  /*43c0*/  IMAD.WIDE R82, R249, 0x2, R230 ;  /* 0x00000002f9527825 */ /* 0x002fe200078e02e6 */
[----:B------:R-:W-:Y:S01]  /*43d0*/  LOP3.LUT R234, R235, R234, RZ, 0x3c, !PT ;  /* 0x000000eaebea7212 */ /* 0x000fe200078e3cff */
        /* <DEDUP_REMOVED lines=18> */
[----:B0-----:R-:W-:Y:S02]  /*4500*/  LOP3.LUT R178, R248, 0x50, RZ, 0x3c, !PT ;  /* 0x00000050f8b27812 */ /* 0x001fe400078e3cff */
[----:B------:R-:W-:Y:S01]  /*4510*/  PRMT R176, RZ, 0x7610, R176 ;  /* 0x00007610ffb07816 */ /* 0x000fe200000000b0 */
        /* <DEDUP_REMOVED lines=22> */
[C---:B------:R-:W-:Y:S01]  /*4680*/  LOP3.LUT R246, R247.reuse, R246, RZ, 0x3c, !PT ;  /* 0x000000f6f7f67212 */ /* 0x040fe200078e3cff */
[----:B------:R0:W-:Y:S04]  /*4690*/  STS.U16 [R178+0x1d00], R172 ;  /* 0x001d00acb2007388 */ /* 0x0001e80000000400 */
[----:B------:R1:W5:Y:S01]  /*46a0*/  @!P0 LDG.E.U16 R173, [R82.64] ;  /* 0x0000000452ad8981 */ /* 0x000362000c1e1500 */
[----:B------:R-:W-:-:S02]  /*46b0*/  LOP3.LUT R247, R247, R246, RZ, 0x3c, !PT ;  /* 0x000000f6f7f77212 */ /* 0x000fc400078e3cff */
[----:B0-----:R-:W-:Y:S02]  /*46c0*/  LOP3.LUT R178, R248, 0x60, RZ, 0x3c, !PT ;  /* 0x00000060f8b27812 */ /* 0x001fe400078e3cff */
[----:B------:R-:W-:Y:S01]  /*46d0*/  PRMT R172, RZ, 0x7610, R172 ;  /* 0x00007610ffac7816 */ /* 0x000fe200000000ac */
[C---:B-1----:R-:W-:Y:S02]  /*46e0*/  IMAD.WIDE R82, R249.reuse, 0x2, R244 ;  /* 0x00000002f9527825 */ /* 0x042fe400078e02f4 */
[----:B------:R0:W-:Y:S04]  /*46f0*/  STS.U16 [R178+0x600], R169 ;  /* 0x000600a9b2007388 */ /* 0x0001e80000000400 */
[----:B------:R1:W5:Y:S01]  /*4700*/  @!P0 LDG.E.U16 R172, [R82.64] ;  /* 0x0000000452ac8981 */ /* 0x000362000c1e1500 */
[----:B0-----:R-:W-:Y:S01]  /*4710*/  PRMT R169, RZ, 0x7610, R169 ;  /* 0x00007610ffa97816 */ /* 0x001fe200000000a9 */
[----:B-1----:R-:W-:-:S05]  /*4720*/  IMAD.WIDE R82, R249, 0x2, R246 ;  /* 0x00000002f9527825 */ /* 0x002fca00078e02f6 */
[----:B------:R-:W5:Y:S01]  /*4730*/  @!P0 LDG.E.U16 R169, [R82.64] ;  /* 0x0000000452a98981 */ /* 0x000f62000c1e1500 */
[----:B------:R-:W-:-:S03]  /*4740*/  LOP3.LUT R177, R248, 0x70, RZ, 0x3c, !PT ;  /* 0x00000070f8b17812 */ /* 0x000fc600078e3cff */
[----:B------:R-:W-:Y:S04]  /*4750*/  STS.U16 [R178+0xe00], R9 ;  /* 0x000e0009b2007388 */ /* 0x000fe80000000400 */
[----:B------:R0:W-:Y:S04]  /*4760*/  STS.U16 [R178+0x1600], R8 ;  /* 0x00160008b2007388 */ /* 0x0001e80000000400 */
[----:B------:R-:W-:Y:S04]  /*4770*/  STS.U16 [R178+0x1e00], R91 ;  /* 0x001e005bb2007388 */ /* 0x000fe80000000400 */
[----:B------:R-:W-:Y:S04]  /*4780*/  STS.U16 [R177+0x700], R90 ;  /* 0x0007005ab1007388 */ /* 0x000fe80000000400 */
[----:B------:R-:W-:Y:S04]  /*4790*/  STS.U16 [R177+0xf00], R89 ;  /* 0x000f0059b1007388 */ /* 0x000fe80000000400 */
[----:B------:R-:W-:Y:S04]  /*47a0*/  STS.U16 [R177+0x1700], R88 ;  /* 0x00170058b1007388 */ /* 0x000fe80000000400 */
[----:B------:R-:W-:Y:S04]  /*47b0*/  STS.U16 [R177+0x1f00], R87 ;  /* 0x001f0057b1007388 */ /* 0x000fe80000000400 */
[----:B------:R-:W-:Y:S04]  /*47c0*/  STS.U16 [R2+0x2000], R86 ;  /* 0x0020005602007388 */ /* 0x000fe80000000400 */
[----:B------:R-:W-:Y:S04]  /*47d0*/  STS.U16 [R2+0x2200], R85 ;  /* 0x0022005502007388 */ /* 0x000fe80000000400 */
[----:B------:R-:W-:Y:S04]  /*47e0*/  STS.U16 [R2+0x2400], R84 ;  /* 0x0024005402007388 */ /* 0x000fe80000000400 */
[----:B--2---:R-:W-:Y:S04]  /*47f0*/  STS.U16 [R2+0x2600], R81 ;  /* 0x0026005102007388 */ /* 0x004fe80000000400 */
[----:B----4-:R-:W-:Y:S04]  /*4800*/  STS.U16 [R2+0x2800], R80 ;  /* 0x0028005002007388 */ /* 0x010fe80000000400 */
[----:B------:R-:W-:Y:S04]  /*4810*/  STS.U16 [R2+0x2a00], R79 ;  /* 0x002a004f02007388 */ /* 0x000fe80000000400 */
[----:B------:R-:W-:Y:S04]  /*4820*/  STS.U16 [R2+0x2c00], R78 ;  /* 0x002c004e02007388 */ /* 0x000fe80000000400 */
[----:B------:R-:W-:Y:S04]  /*4830*/  STS.U16 [R2+0x2e00], R77 ;  /* 0x002e004d02007388 */ /* 0x000fe80000000400 */
[----:B---3--:R-:W-:Y:S01]  /*4840*/  STS.U16 [R2+0x3000], R76 ;  /* 0x0030004c02007388 */ /* 0x008fe20000000400 */
[----:B0-----:R-:W-:-:S03]  /*4850*/  LOP3.LUT R8, R7, 0x40, RZ, 0x3c, !PT ;  /* 0x0000004007087812 */ /* 0x001fc600078e3cff */
[----:B-----5:R-:W-:Y:S04]  /*4860*/  STS.U16 [R2+0x3200], R23 ;  /* 0x0032001702007388 */ /* 0x020fe80000000400 */
        /* <DEDUP_REMOVED lines=22> */
[----:B------:R-:W-:Y:S06]  /*49d0*/  BAR.SYNC.DEFER_BLOCKING 0x0 ;  /* 0x0000000000007b1d */ /* 0x000fec0000010000 */
[----:B------:R-:W-:Y:S04]  /*49e0*/  LDSM.16.MT88.4 R176, [R8] ;  /* 0x0000000008b0783b */ /* 0x000fe80000004200 */
[----:B------:R-:W-:Y:S04]  /*49f0*/  LDSM.16.MT88.4 R168, [R8+0x80] ;  /* 0x0000800008a8783b */ /* 0x000fe80000004200 */
[----:B------:R-:W-:Y:S04]  /*4a00*/  LDSM.16.M88.4 R20, [R6+0x2000] ;  /* 0x002000000614783b */ /* 0x000fe80000000200 */
[----:B------:R-:W0:Y:S04]  /*4a10*/  LDSM.16.MT88.4 R172, [R7+0x80] ;  /* 0x0000800007ac783b */ /* 0x000e280000004200 */
[----:B------:R-:W1:Y:S04]  /*4a20*/  LDSM.16.M88.4 R8, [R6+0x2400] ;  /* 0x002400000608783b */ /* 0x000e680000000200 */
[----:B------:R-:W2:Y:S04]  /*4a30*/  LDSM.16.M88.4 R12, [R6+0x2800] ;  /* 0x00280000060c783b */ /* 0x000ea80000000200 */
[----:B------:R-:W3:Y:S04]  /*4a40*/  LDSM.16.M88.4 R16, [R6+0x2c00] ;  /* 0x002c00000610783b */ /* 0x000ee80000000200 */
[----:B------:R-:W4:Y:S04]  /*4a50*/  LDSM.16.M88.4 R88, [R6+0x3000] ;  /* 0x003000000658783b */ /* 0x000f280000000200 */
[----:B------:R-:W5:Y:S04]  /*4a60*/  LDSM.16.M88.4 R84, [R6+0x3400] ;  /* 0x003400000654783b */ /* 0x000f680000000200 */
[----:B------:R-:W3:Y:S04]  /*4a70*/  LDSM.16.M88.4 R80, [R6+0x3800] ;  /* 0x003800000650783b */ /* 0x000ee80000000200 */
[----:B------:R-:W4:Y:S04]  /*4a80*/  LDSM.16.M88.4 R76, [R6+0x3c00] ;  /* 0x003c0000064c783b */ /* 0x000f280000000200 */
[----:B------:R-:W4:Y:S01]  /*4a90*/  LDSM.16.MT88.4 R180, [R7] ;  /* 0x0000000007b4783b */ /* 0x000f220000004200 */
[C---:B0-----:R-:W-:Y:S08]  /*4aa0*/  HMMA.16816.F32 R24, R172.reuse, R20, R24 ;  /* 0x00000014ac18723c */ /* 0x041ff00000001818 */
[C---:B-1----:R-:W-:Y:S08]  /*4ab0*/  HMMA.16816.F32 R36, R172.reuse, R8, R36 ;  /* 0x00000008ac24723c */ /* 0x042ff00000001824 */
[C---:B--2---:R-:W-:Y:S08]  /*4ac0*/  HMMA.16816.F32 R40, R172.reuse, R12, R40 ;  /* 0x0000000cac28723c */ /* 0x044ff00000001828 */
[C---:B---3--:R-:W-:Y:S08]  /*4ad0*/  HMMA.16816.F32 R148, R172.reuse, R16, R148 ;  /* 0x00000010ac94723c */ /* 0x048ff00000001894 */
[C---:B----4-:R-:W-:Y:S08]  /*4ae0*/  HMMA.16816.F32 R96, R172.reuse, R88, R96 ;  /* 0x00000058ac60723c */ /* 0x050ff00000001860 */
[C---:B-----5:R-:W-:Y:S08]  /*4af0*/  HMMA.16816.F32 R92, R172.reuse, R84, R92 ;  /* 0x00000054ac5c723c */ /* 0x060ff0000000185c */
[C---:B------:R-:W-:Y:S08]  /*4b00*/  HMMA.16816.F32 R44, R172.reuse, R80, R44 ;  /* 0x00000050ac2c723c */ /* 0x040ff0000000182c */
[----:B------:R-:W-:Y:S01]  /*4b10*/  HMMA.16816.F32 R48, R172, R76, R48 ;  /* 0x0000004cac30723c */ /* 0x000fe20000001830 */
[----:B------:R-:W0:Y:S07]  /*4b20*/  LDSM.16.MT88.4 R172, [R7+0x1080] ;  /* 0x0010800007ac783b */ /* 0x000e2e0000004200 */
[-C--:B------:R-:W-:Y:S08]  /*4b30*/  HMMA.16816.F32 R128, R180, R20.reuse, R128 ;  /* 0x00000014b480723c */ /* 0x080ff00000001880 */
[-C--:B------:R-:W-:Y:S08]  /*4b40*/  HMMA.16816.F32 R52, R176, R20.reuse, R52 ;  /* 0x00000014b034723c */ /* 0x080ff00000001834 */
[----:B------:R-:W-:Y:S07]  /*4b50*/  HMMA.16816.F32 R60, R168, R20, R60 ;  /* 0x00000014a83c723c */ /* 0x000fee000000183c */
[----:B------:R-:W-:Y:S01]  /*4b60*/  LOP3.LUT R21, R7, 0x40, RZ, 0x3c, !PT ;  /* 0x0000004007157812 */ /* 0x000fe200078e3cff */
[-C--:B------:R-:W-:Y:S08]  /*4b70*/  HMMA.16816.F32 R28, R176, R8.reuse, R28 ;  /* 0x00000008b01c723c */ /* 0x080ff0000000181c */
[----:B------:R-:W-:Y:S08]  /*4b80*/  HMMA.16816.F32 R64, R168, R8, R64 ;  /* 0x00000008a840723c */ /* 0x000ff00000001840 */
[-C--:B------:R-:W-:Y:S08]  /*4b90*/  HMMA.16816.F32 R32, R176, R12.reuse, R32 ;  /* 0x0000000cb020723c */ /* 0x080ff00000001820 */
[----:B------:R-:W-:Y:S08]  /*4ba0*/  HMMA.16816.F32 R68, R168, R12, R68 ;  /* 0x0000000ca844723c */ /* 0x000ff00000001844 */
[-C--:B------:R-:W-:Y:S08]  /*4bb0*/  HMMA.16816.F32 R56, R176, R16.reuse, R56 ;  /* 0x00000010b038723c */ /* 0x080ff00000001838 */
[----:B------:R-:W-:Y:S08]  /*4bc0*/  HMMA.16816.F32 R72, R168, R16, R72 ;  /* 0x00000010a848723c */ /* 0x000ff00000001848 */
[C---:B------:R-:W-:Y:S08]  /*4bd0*/  HMMA.16816.F32 R132, R176.reuse, R88, R132 ;  /* 0x00000058b084723c */ /* 0x040ff00000001884 */
[C---:B------:R-:W-:Y:S08]  /*4be0*/  HMMA.16816.F32 R136, R176.reuse, R84, R136 ;  /* 0x00000054b088723c */ /* 0x040ff00000001888 */
[C---:B------:R-:W-:Y:S08]  /*4bf0*/  HMMA.16816.F32 R140, R176.reuse, R80, R140 ;  /* 0x00000050b08c723c */ /* 0x040ff0000000188c */
[----:B------:R-:W-:Y:S01]  /*4c00*/  HMMA.16816.F32 R144, R176, R76, R144 ;  /* 0x0000004cb090723c */ /* 0x000fe20000001890 */
[----:B------:R-:W1:Y:S07]  /*4c10*/  LDSM.16.MT88.4 R176, [R7+0x1000] ;  /* 0x0010000007b0783b */ /* 0x000e6e0000004200 */
[C---:B------:R-:W-:Y:S08]  /*4c20*/  HMMA.16816.F32 R152, R168.reuse, R88, R152 ;  /* 0x00000058a898723c */ /* 0x040ff00000001898 */
[C---:B------:R-:W-:Y:S08]  /*4c30*/  HMMA.16816.F32 R156, R168.reuse, R84, R156 ;  /* 0x00000054a89c723c */ /* 0x040ff0000000189c */
[C---:B------:R-:W-:Y:S08]  /*4c40*/  HMMA.16816.F32 R160, R168.reuse, R80, R160 ;  /* 0x00000050a8a0723c */ /* 0x040ff000000018a0 */
[----:B------:R-:W-:Y:S01]  /*4c50*/  HMMA.16816.F32 R164, R168, R76, R164 ;  /* 0x0000004ca8a4723c */ /* 0x000fe200000018a4 */
[----:B------:R-:W2:Y:S07]  /*4c60*/  LDSM.16.MT88.4 R168, [R21+0x1000] ;  /* 0x0010000015a8783b */ /* 0x000eae0000004200 */
[C---:B0-----:R-:W-:Y:S08]  /*4c70*/  HMMA.16816.F32 R24, R172.reuse, R22, R24 ;  /* 0x00000016ac18723c */ /* 0x041ff00000001818 */
[C---:B------:R-:W-:Y:S08]  /*4c80*/  HMMA.16816.F32 R36, R172.reuse, R10, R36 ;  /* 0x0000000aac24723c */ /* 0x040ff00000001824 */
[C---:B------:R-:W-:Y:S08]  /*4c90*/  HMMA.16816.F32 R40, R172.reuse, R14, R40 ;  /* 0x0000000eac28723c */ /* 0x040ff00000001828 */
[C---:B------:R-:W-:Y:S08]  /*4ca0*/  HMMA.16816.F32 R148, R172.reuse, R18, R148 ;  /* 0x00000012ac94723c */ /* 0x040ff00000001894 */
[C---:B------:R-:W-:Y:S08]  /*4cb0*/  HMMA.16816.F32 R96, R172.reuse, R90, R96 ;  /* 0x0000005aac60723c */ /* 0x040ff00000001860 */
[C---:B------:R-:W-:Y:S08]  /*4cc0*/  HMMA.16816.F32 R92, R172.reuse, R86, R92 ;  /* 0x00000056ac5c723c */ /* 0x040ff0000000185c */
[C---:B------:R-:W-:Y:S08]  /*4cd0*/  HMMA.16816.F32 R44, R172.reuse, R82, R44 ;  /* 0x00000052ac2c723c */ /* 0x040ff0000000182c */
[----:B------:R-:W-:Y:S01]  /*4ce0*/  HMMA.16816.F32 R48, R172, R78, R48 ;  /* 0x0000004eac30723c */ /* 0x000fe20000001830 */
[----:B------:R-:W0:Y:S07]  /*4cf0*/  LDSM.16.MT88.4 R172, [R21+0x1080] ;  /* 0x0010800015ac783b */ /* 0x000e2e0000004200 */
[----:B------:R-:W-:Y:S07]  /*4d00*/  HMMA.16816.F32 R124, R180, R8, R124 ;  /* 0x00000008b47c723c */ /* 0x000fee000000187c */
[----:B------:R-:W-:-:S04]  /*4d10*/  IMAD.WIDE R8, R251, 0x2, R244 ;  /* 0x00000002fb087825 */ /* 0x000fc800078e02f4 */
[----:B------:R-:W-:Y:S02]  /*4d20*/  IMAD.MOV.U32 R245, RZ, RZ, R8 ;  /* 0x000000fffff57224 */ /* 0x000fe400078e0008 */
[----:B------:R-:W-:Y:S02]  /*4d30*/  IMAD.MOV.U32 R244, RZ, RZ, R9 ;  /* 0x000000fffff47224 */ /* 0x000fe400078e0009 */
[----:B------:R-:W-:-:S04]  /*4d40*/  IMAD.WIDE R8, R251, 0x2, R240 ;  /* 0x00000002fb087825 */ /* 0x000fc800078e02f0 */
[----:B------:R-:W-:Y:S02]  /*4d50*/  IMAD.MOV.U32 R241, RZ, RZ, R8 ;  /* 0x000000fffff17224 */ /* 0x000fe400078e0008 */
[----:B------:R-:W-:Y:S02]  /*4d60*/  IMAD.MOV.U32 R240, RZ, RZ, R9 ;  /* 0x000000fffff07224 */ /* 0x000fe400078e0009 */
[----:B------:R-:W-:-:S04]  /*4d70*/  IMAD.WIDE R8, R251, 0x2, R234 ;  /* 0x00000002fb087825 */ /* 0x000fc800078e02ea */
[----:B------:R-:W-:Y:S02]  /*4d80*/  IMAD.MOV.U32 R235, RZ, RZ, R8 ;  /* 0x000000ffffeb7224 */ /* 0x000fe400078e0008 */
[----:B------:R-:W-:Y:S02]  /*4d90*/  IMAD.MOV.U32 R234, RZ, RZ, R9 ;  /* 0x000000ffffea7224 */ /* 0x000fe400078e0009 */
[----:B------:R-:W-:Y:S01]  /*4da0*/  IMAD.WIDE R8, R251, 0x2, R230 ;  /* 0x00000002fb087825 */ /* 0x000fe200078e02e6 */
[----:B------:R-:W-:Y:S03]  /*4db0*/  HMMA.16816.F32 R120, R180, R12, R120 ;  /* 0x0000000cb478723c */ /* 0x000fe60000001878 */
[----:B------:R-:W-:Y:S02]  /*4dc0*/  IMAD.MOV.U32 R231, RZ, RZ, R8 ;  /* 0x000000ffffe77224 */ /* 0x000fe400078e0008 */
[----:B------:R-:W-:-:S02]  /*4dd0*/  IMAD.MOV.U32 R230, RZ, RZ, R9 ;  /* 0x000000ffffe67224 */ /* 0x000fc400078e0009 */
[C---:B------:R-:W-:Y:S01]  /*4de0*/  IMAD.WIDE R12, R251.reuse, 0x2, R242 ;  /* 0x00000002fb0c7825 */ /* 0x040fe200078e02f2 */
[----:B------:R-:W-:Y:S03]  /*4df0*/  HMMA.16816.F32 R116, R180, R16, R116 ;  /* 0x00000010b474723c */ /* 0x000fe60000001874 */
[----:B------:R-:W-:-:S05]  /*4e00*/  IMAD.WIDE R8, R251, 0x2, R224 ;  /* 0x00000002fb087825 */ /* 0x000fca00078e02e0 */
[----:B------:R-:W-:Y:S01]  /*4e10*/  HMMA.16816.F32 R112, R180, R88, R112 ;  /* 0x00000058b470723c */ /* 0x000fe20000001870 */
[----:B------:R-:W-:Y:S02]  /*4e20*/  IMAD.MOV.U32 R243, RZ, RZ, R12 ;  /* 0x000000fffff37224 */ /* 0x000fe400078e000c */
[----:B------:R-:W-:Y:S02]  /*4e30*/  IMAD.MOV.U32 R242, RZ, RZ, R13 ;  /* 0x000000fffff27224 */ /* 0x000fe400078e000d */
[----:B------:R-:W-:-:S03]  /*4e40*/  IMAD.MOV.U32 R225, RZ, RZ, R8 ;  /* 0x000000ffffe17224 */ /* 0x000fc600078e0008 */
[----:B------:R-:W-:Y:S01]  /*4e50*/  HMMA.16816.F32 R108, R180, R84, R108 ;  /* 0x00000054b46c723c */ /* 0x000fe2000000186c */
[----:B------:R-:W-:Y:S02]  /*4e60*/  IMAD.MOV.U32 R224, RZ, RZ, R9 ;  /* 0x000000ffffe07224 */ /* 0x000fe400078e0009 */
[----:B------:R-:W-:-:S05]  /*4e70*/  IMAD.WIDE R12, R251, 0x2, R236 ;  /* 0x00000002fb0c7825 */ /* 0x000fca00078e02ec */
[----:B------:R-:W-:Y:S01]  /*4e80*/  HMMA.16816.F32 R104, R180, R80, R104 ;  /* 0x00000050b468723c */ /* 0x000fe20000001868 */
[----:B------:R-:W-:-:S07]  /*4e90*/  IMAD.WIDE R8, R251, 0x2, R218 ;  /* 0x00000002fb087825 */ /* 0x000fce00078e02da */
[----:B------:R-:W-:Y:S01]  /*4ea0*/  HMMA.16816.F32 R100, R180, R76, R100 ;  /* 0x0000004cb464723c */ /* 0x000fe20000001864 */
[----:B------:R-:W-:Y:S01]  /*4eb0*/  IMAD.MOV.U32 R237, RZ, RZ, R12 ;  /* 0x000000ffffed7224 */ /* 0x000fe200078e000c */
[----:B------:R-:W-:Y:S01]  /*4ec0*/  IADD3 R250, R250, -0x1, RZ ;  /* 0xfffffffffafa7810 */ /* 0x000fe20007ffe0ff */
[----:B------:R-:W-:Y:S02]  /*4ed0*/  IMAD.MOV.U32 R236, RZ, RZ, R13 ;  /* 0x000000ffffec7224 */ /* 0x000fe400078e000d */
[----:B------:R-:W-:Y:S02]  /*4ee0*/  IMAD.MOV.U32 R219, RZ, RZ, R8 ;  /* 0x000000ffffdb7224 */ /* 0x000fe400078e0008 */
[----:B------:R-:W-:Y:S01]  /*4ef0*/  IMAD.MOV.U32 R218, RZ, RZ, R9 ;  /* 0x000000ffffda7224 */ /* 0x000fe200078e0009 */
[----:B-1----:R-:W-:Y:S01]  /*4f00*/  HMMA.16816.F32 R124, R176, R10, R124 ;  /* 0x0000000ab07c723c */ /* 0x002fe2000000187c */
[----:B------:R-:W-:-:S04]  /*4f10*/  IMAD.WIDE R16, R251, 0x2, R246 ;  /* 0x00000002fb107825 */ /* 0x000fc800078e02f6 */
[----:B------:R-:W-:-:S03]  /*4f20*/  IMAD.WIDE R12, R251, 0x2, R232 ;  /* 0x00000002fb0c7825 */ /* 0x000fc600078e02e8 */
[----:B--2---:R-:W-:Y:S01]  /*4f30*/  HMMA.16816.F32 R28, R168, R10, R28 ;  /* 0x0000000aa81c723c */ /* 0x004fe2000000181c */
[----:B------:R-:W-:Y:S01]  /*4f40*/  IMAD.WIDE R8, R251, 0x2, R212 ;  /* 0x00000002fb087825 */ /* 0x000fe200078e02d4 */
[----:B------:R-:W-:-:S06]  /*4f50*/  ISETP.NE.U32.AND P0, PT, R250, RZ, PT ;  /* 0x000000fffa00720c */ /* 0x000fcc0003f05070 */
[----:B0-----:R-:W-:Y:S01]  /*4f60*/  HMMA.16816.F32 R64, R172, R10, R64 ;  /* 0x0000000aac40723c */ /* 0x001fe20000001840 */
[----:B------:R-:W-:Y:S02]  /*4f70*/  IMAD.MOV.U32 R247, RZ, RZ, R16 ;  /* 0x000000fffff77224 */ /* 0x000fe400078e0010 */
[----:B------:R-:W-:-:S04]  /*4f80*/  IMAD.MOV.U32 R246, RZ, RZ, R17 ;  /* 0x000000fffff67224 */ /* 0x000fc800078e0011 */
[----:B------:R-:W-:-:S04]  /*4f90*/  IMAD.WIDE R10, R251, 0x2, R220 ;  /* 0x00000002fb0a7825 */ /* 0x000fc800078e02dc */
[----:B------:R-:W-:Y:S02]  /*4fa0*/  IMAD.MOV.U32 R233, RZ, RZ, R12 ;  /* 0x000000ffffe97224 */ /* 0x000fe400078e000c */
[----:B------:R-:W-:Y:S02]  /*4fb0*/  IMAD.MOV.U32 R232, RZ, RZ, R13 ;  /* 0x000000ffffe87224 */ /* 0x000fe400078e000d */
[----:B------:R-:W-:Y:S02]  /*4fc0*/  IMAD.MOV.U32 R221, RZ, RZ, R10 ;  /* 0x000000ffffdd7224 */ /* 0x000fe400078e000a */
[----:B------:R-:W-:Y:S02]  /*4fd0*/  IMAD.MOV.U32 R220, RZ, RZ, R11 ;  /* 0x000000ffffdc7224 */ /* 0x000fe400078e000b */
[----:B------:R-:W-:Y:S02]  /*4fe0*/  IMAD.MOV.U32 R213, RZ, RZ, R8 ;  /* 0x000000ffffd57224 */ /* 0x000fe400078e0008 */
[----:B------:R-:W-:-:S02]  /*4ff0*/  IMAD.MOV.U32 R212, RZ, RZ, R9 ;  /* 0x000000ffffd47224 */ /* 0x000fc400078e0009 */
[----:B------:R-:W-:-:S04]  /*5000*/  IMAD.WIDE R16, R251, 0x2, R238 ;  /* 0x00000002fb107825 */ /* 0x000fc800078e02ee */
[----:B------:R-:W-:-:S04]  /*5010*/  IMAD.WIDE R12, R251, 0x2, R226 ;  /* 0x00000002fb0c7825 */ /* 0x000fc800078e02e2 */
[----:B------:R-:W-:-:S04]  /*5020*/  IMAD.WIDE R10, R251, 0x2, R214 ;  /* 0x00000002fb0a7825 */ /* 0x000fc800078e02d6 */
[----:B------:R-:W-:-:S04]  /*5030*/  IMAD.WIDE R8, R251, 0x2, R206 ;  /* 0x00000002fb087825 */ /* 0x000fc800078e02ce */
[----:B------:R-:W-:Y:S02]  /*5040*/  IMAD.MOV.U32 R239, RZ, RZ, R16 ;  /* 0x000000ffffef7224 */ /* 0x000fe400078e0010 */
[----:B------:R-:W-:Y:S02]  /*5050*/  IMAD.MOV.U32 R238, RZ, RZ, R17 ;  /* 0x000000ffffee7224 */ /* 0x000fe400078e0011 */
[----:B------:R-:W-:Y:S02]  /*5060*/  IMAD.MOV.U32 R227, RZ, RZ, R12 ;  /* 0x000000ffffe37224 */ /* 0x000fe400078e000c */
[----:B------:R-:W-:Y:S02]  /*5070*/  IMAD.MOV.U32 R226, RZ, RZ, R13 ;  /* 0x000000ffffe27224 */ /* 0x000fe400078e000d */
[----:B------:R-:W-:Y:S02]  /*5080*/  IMAD.MOV.U32 R215, RZ, RZ, R10 ;  /* 0x000000ffffd77224 */ /* 0x000fe400078e000a */
[----:B------:R-:W-:-:S02]  /*5090*/  IMAD.MOV.U32 R214, RZ, RZ, R11 ;  /* 0x000000ffffd67224 */ /* 0x000fc400078e000b */
[----:B------:R-:W-:Y:S02]  /*50a0*/  IMAD.MOV.U32 R207, RZ, RZ, R8 ;  /* 0x000000ffffcf7224 */ /* 0x000fe400078e0008 */
[----:B------:R-:W-:Y:S02]  /*50b0*/  IMAD.MOV.U32 R206, RZ, RZ, R9 ;  /* 0x000000ffffce7224 */ /* 0x000fe400078e0009 */
[----:B------:R-:W-:-:S04]  /*50c0*/  IMAD.WIDE R16, R251, 0x2, R228 ;  /* 0x00000002fb107825 */ /* 0x000fc800078e02e4 */
[----:B------:R-:W-:-:S04]  /*50d0*/  IMAD.WIDE R12, R251, 0x2, R216 ;  /* 0x00000002fb0c7825 */ /* 0x000fc800078e02d8 */
[----:B------:R-:W-:-:S04]  /*50e0*/  IMAD.WIDE R10, R251, 0x2, R208 ;  /* 0x00000002fb0a7825 */ /* 0x000fc800078e02d0 */
[----:B------:R-:W-:-:S04]  /*50f0*/  IMAD.WIDE R8, R251, 0x2, R200 ;  /* 0x00000002fb087825 */ /* 0x000fc800078e02c8 */
[----:B------:R-:W-:Y:S02]  /*5100*/  IMAD.MOV.U32 R20, RZ, RZ, c[0x0][0x188] ;  /* 0x00006200ff147624 */ /* 0x000fe400078e00ff */
[----:B------:R-:W-:Y:S02]  /*5110*/  IMAD.MOV.U32 R229, RZ, RZ, R16 ;  /* 0x000000ffffe57224 */ /* 0x000fe400078e0010 */
[----:B------:R-:W-:Y:S02]  /*5120*/  IMAD.MOV.U32 R228, RZ, RZ, R17 ;  /* 0x000000ffffe47224 */ /* 0x000fe400078e0011 */
[----:B------:R-:W-:Y:S02]  /*5130*/  IMAD.MOV.U32 R217, RZ, RZ, R12 ;  /* 0x000000ffffd97224 */ /* 0x000fe400078e000c */
[----:B------:R-:W-:Y:S02]  /*5140*/  IMAD.MOV.U32 R216, RZ, RZ, R13 ;  /* 0x000000ffffd87224 */ /* 0x000fe400078e000d */
[----:B------:R-:W-:-:S02]  /*5150*/  IMAD.MOV.U32 R209, RZ, RZ, R10 ;  /* 0x000000ffffd17224 */ /* 0x000fc400078e000a */
[----:B------:R-:W-:Y:S02]  /*5160*/  IMAD.MOV.U32 R208, RZ, RZ, R11 ;  /* 0x000000ffffd07224 */ /* 0x000fe400078e000b */
[----:B------:R-:W-:Y:S02]  /*5170*/  IMAD.MOV.U32 R201, RZ, RZ, R8 ;  /* 0x000000ffffc97224 */ /* 0x000fe400078e0008 */
[----:B------:R-:W-:Y:S01]  /*5180*/  IMAD.MOV.U32 R200, RZ, RZ, R9 ;  /* 0x000000ffffc87224 */ /* 0x000fe200078e0009 */
[----:B------:R-:W-:Y:S01]  /*5190*/  HMMA.16816.F32 R128, R176, R22, R128 ;  /* 0x00000016b080723c */ /* 0x000fe20000001880 */
[----:B------:R-:W-:-:S04]  /*51a0*/  IMAD.WIDE R16, R251, 0x2, R222 ;  /* 0x00000002fb107825 */ /* 0x000fc800078e02de */
[----:B------:R-:W-:-:S03]  /*51b0*/  IMAD.WIDE R12, R251, 0x2, R204 ;  /* 0x00000002fb0c7825 */ /* 0x000fc600078e02cc */
[----:B------:R-:W-:Y:S01]  /*51c0*/  HMMA.16816.F32 R120, R176, R14, R120 ;  /* 0x0000000eb078723c */ /* 0x000fe20000001878 */
[----:B------:R-:W-:-:S04]  /*51d0*/  IMAD.WIDE R10, R251, 0x2, R198 ;  /* 0x00000002fb0a7825 */ /* 0x000fc800078e02c6 */
[----:B------:R-:W-:Y:S02]  /*51e0*/  IMAD.SHL.U32 R20, R20, 0x20, RZ ;  /* 0x0000002014147824 */ /* 0x000fe400078e00ff */
[----:B------:R-:W-:Y:S01]  /*51f0*/  IMAD.WIDE R8, R251, 0x2, R184 ;  /* 0x00000002fb087825 */ /* 0x000fe200078e02b8 */
[----:B------:R-:W-:Y:S01]  /*5200*/  HMMA.16816.F32 R116, R176, R18, R116 ;  /* 0x00000012b074723c */ /* 0x000fe20000001874 */
[----:B------:R-:W-:Y:S02]  /*5210*/  IADD3 R0, R0, -0x20, RZ ;  /* 0xffffffe000007810 */ /* 0x000fe40007ffe0ff */
[----:B------:R-:W-:Y:S02]  /*5220*/  IMAD.MOV.U32 R223, RZ, RZ, R16 ;  /* 0x000000ffffdf7224 */ /* 0x000fe400078e0010 */
[----:B------:R-:W-:-:S03]  /*5230*/  IMAD.MOV.U32 R222, RZ, RZ, R17 ;  /* 0x000000ffffde7224 */ /* 0x000fc600078e0011 */
[----:B------:R-:W-:Y:S01]  /*5240*/  HMMA.16816.F32 R112, R176, R90, R112 ;  /* 0x0000005ab070723c */ /* 0x000fe20000001870 */
[----:B------:R-:W-:-:S04]  /*5250*/  IMAD.WIDE R210, R251, 0x2, R210 ;  /* 0x00000002fbd27825 */ /* 0x000fc800078e02d2 */
[----:B------:R-:W-:-:S03]  /*5260*/  IMAD.WIDE R202, R251, 0x2, R202 ;  /* 0x00000002fbca7825 */ /* 0x000fc600078e02ca */
[----:B------:R-:W-:Y:S01]  /*5270*/  HMMA.16816.F32 R108, R176, R86, R108 ;  /* 0x00000056b06c723c */ /* 0x000fe2000000186c */
[----:B------:R-:W-:Y:S02]  /*5280*/  IMAD.MOV.U32 R205, RZ, RZ, R12 ;  /* 0x000000ffffcd7224 */ /* 0x000fe400078e000c */
[----:B------:R-:W-:Y:S02]  /*5290*/  IMAD.MOV.U32 R204, RZ, RZ, R13 ;  /* 0x000000ffffcc7224 */ /* 0x000fe400078e000d */
[----:B------:R-:W-:-:S03]  /*52a0*/  IMAD.WIDE R196, R251, 0x2, R196 ;  /* 0x00000002fbc47825 */ /* 0x000fc600078e02c4 */
[----:B------:R-:W-:Y:S01]  /*52b0*/  HMMA.16816.F32 R104, R176, R82, R104 ;  /* 0x00000052b068723c */ /* 0x000fe20000001868 */
[----:B------:R-:W-:Y:S02]  /*52c0*/  IMAD.MOV.U32 R199, RZ, RZ, R10 ;  /* 0x000000ffffc77224 */ /* 0x000fe400078e000a */
[----:B------:R-:W-:Y:S02]  /*52d0*/  IMAD.MOV.U32 R198, RZ, RZ, R11 ;  /* 0x000000ffffc67224 */ /* 0x000fe400078e000b */
[----:B------:R-:W-:-:S03]  /*52e0*/  IMAD.WIDE R194, R251, 0x2, R194 ;  /* 0x00000002fbc27825 */ /* 0x000fc600078e02c2 */
[----:B------:R-:W-:Y:S01]  /*52f0*/  HMMA.16816.F32 R100, R176, R78, R100 ;  /* 0x0000004eb064723c */ /* 0x000fe20000001864 */
[----:B------:R-:W-:-:S04]  /*5300*/  IMAD.WIDE R192, R251, 0x2, R192 ;  /* 0x00000002fbc07825 */ /* 0x000fc800078e02c0 */
[----:B------:R-:W-:-:S03]  /*5310*/  IMAD.WIDE R190, R251, 0x2, R190 ;  /* 0x00000002fbbe7825 */ /* 0x000fc600078e02be */
[----:B------:R-:W-:Y:S01]  /*5320*/  HMMA.16816.F32 R52, R168, R22, R52 ;  /* 0x00000016a834723c */ /* 0x000fe20000001834 */
[----:B------:R-:W-:-:S04]  /*5330*/  IMAD.WIDE R188, R251, 0x2, R188 ;  /* 0x00000002fbbc7825 */ /* 0x000fc800078e02bc */
[----:B------:R-:W-:-:S03]  /*5340*/  IMAD.WIDE R186, R251, 0x2, R186 ;  /* 0x00000002fbba7825 */ /* 0x000fc600078e02ba */
[----:B------:R-:W-:Y:S01]  /*5350*/  HMMA.16816.F32 R32, R168, R14, R32 ;  /* 0x0000000ea820723c */ /* 0x000fe20000001820 */
[----:B------:R-:W-:-:S04]  /*5360*/  IMAD.WIDE R4, R20, 0x2, R4 ;  /* 0x0000000214047825 */ /* 0x000fc800078e0204 */
[----:B------:R-:W-:-:S03]  /*5370*/  IMAD.MOV.U32 R185, RZ, RZ, R8 ;  /* 0x000000ffffb97224 */ /* 0x000fc600078e0008 */
[----:B------:R-:W-:Y:S01]  /*5380*/  HMMA.16816.F32 R56, R168, R18, R56 ;  /* 0x00000012a838723c */ /* 0x000fe20000001838 */
[----:B------:R-:W-:-:S07]  /*5390*/  IMAD.MOV.U32 R184, RZ, RZ, R9 ;  /* 0x000000ffffb87224 */ /* 0x000fce00078e0009 */
[C---:B------:R-:W-:Y:S08]  /*53a0*/  HMMA.16816.F32 R132, R168.reuse, R90, R132 ;  /* 0x0000005aa884723c */ /* 0x040ff00000001884 */
[C---:B------:R-:W-:Y:S08]  /*53b0*/  HMMA.16816.F32 R136, R168.reuse, R86, R136 ;  /* 0x00000056a888723c */ /* 0x040ff00000001888 */
[C---:B------:R-:W-:Y:S08]  /*53c0*/  HMMA.16816.F32 R140, R168.reuse, R82, R140 ;  /* 0x00000052a88c723c */ /* 0x040ff0000000188c */
[----:B------:R-:W-:Y:S08]  /*53d0*/  HMMA.16816.F32 R144, R168, R78, R144 ;  /* 0x0000004ea890723c */ /* 0x000ff00000001890 */
[C---:B------:R-:W-:Y:S08]  /*53e0*/  HMMA.16816.F32 R60, R172.reuse, R22, R60 ;  /* 0x00000016ac3c723c */ /* 0x040ff0000000183c */
[C---:B------:R-:W-:Y:S08]  /*53f0*/  HMMA.16816.F32 R68, R172.reuse, R14, R68 ;  /* 0x0000000eac44723c */ /* 0x040ff00000001844 */
[C---:B------:R-:W-:Y:S08]  /*5400*/  HMMA.16816.F32 R72, R172.reuse, R18, R72 ;  /* 0x00000012ac48723c */ /* 0x040ff00000001848 */
[C---:B------:R-:W-:Y:S08]  /*5410*/  HMMA.16816.F32 R152, R172.reuse, R90, R152 ;  /* 0x0000005aac98723c */ /* 0x040ff00000001898 */
[C---:B------:R-:W-:Y:S08]  /*5420*/  HMMA.16816.F32 R156, R172.reuse, R86, R156 ;  /* 0x00000056ac9c723c */ /* 0x040ff0000000189c */
[C---:B------:R-:W-:Y:S08]  /*5430*/  HMMA.16816.F32 R160, R172.reuse, R82, R160 ;  /* 0x00000052aca0723c */ /* 0x040ff000000018a0 */
[----:B------:R-:W-:Y:S01]  /*5440*/  HMMA.16816.F32 R164, R172, R78, R164 ;  /* 0x0000004eaca4723c */ /* 0x000fe200000018a4 */
[----:B------:R-:W-:Y:S01]  /*5450*/  @!P0 CALL.REL.NOINC `(.L_x_1) ;  /* 0x0000001000008944 */ /* 0x000fe20003c00000 */
[----:B------:R-:W-:Y:S06]  /*5460*/  BRA `(.L_x_2) ;  /* 0xffffda7000007947 */ /* 0x000fec000383ffff */
.L_x_1:
[----:B------:R-:W-:Y:S02]  /*5470*/  F2FP.PACK_AB R81, R95, R94 ;  /* 0x0000005e5f51723e */ /* 0x000fe400000000ff */
[----:B------:R-:W-:-:S02]  /*5480*/  F2FP.PACK_AB R95, R49, R48 ;  /* 0x00000030315f723e */ /* 0x000fc400000000ff */
[----:B------:R-:W-:Y:S02]  /*5490*/  F2FP.PACK_AB R94, R45, R44 ;  /* 0x0000002c2d5e723e */ /* 0x000fe400000000ff */
[----:B------:R-:W-:Y:S02]  /*54a0*/  F2FP.PACK_AB R77, R159, R158 ;  /* 0x0000009e9f4d723e */ /* 0x000fe400000000ff */
[----:B------:R-:W-:Y:S02]  /*54b0*/  F2FP.PACK_AB R157, R157, R156 ;  /* 0x0000009c9d9d723e */ /* 0x000fe400000000ff */
[----:B------:R-:W-:Y:S02]  /*54c0*/  F2FP.PACK_AB R83, R51, R50 ;  /* 0x000000323353723e */ /* 0x000fe400000000ff */
        /* <DEDUP_REMOVED lines=58> */
.L_x_0:
[----:B------:R-:W2:Y:S04]  /*5870*/  LDL.LU R25, [R1] ;  /* 0x0000000001197983 */ /* 0x000ea80000300800 */
[----:B------:R-:W1:Y:S02]  /*5880*/  S2R R10, SR_TID.X ;  /* 0x00000000000a7919 */ /* 0x000e640000002100 */
[C---:B-1----:R-:W-:Y:S02]  /*5890*/  IMAD.SHL.U32 R0, R10.reuse, 0x200, RZ ;  /* 0x000002000a007824 */ /* 0x042fe400078e00ff */
[----:B------:R-:W-:-:S03]  /*58a0*/  IMAD.SHL.U32 R9, R10, 0x20, RZ ;  /* 0x000000200a097824 */ /* 0x000fc600078e00ff */
[----:B------:R-:W-:Y:S01]  /*58b0*/  LOP3.LUT R0, R0, 0x3000, RZ, 0xc0, !PT ;  /* 0x0000300000007812 */ /* 0x000fe200078ec0ff */
[C---:B------:R-:W-:Y:S02]  /*58c0*/  IMAD.SHL.U32 R2, R10.reuse, 0x4, RZ ;  /* 0x000000040a027824 */ /* 0x040fe400078e00ff */
[----:B------:R-:W-:Y:S01]  /*58d0*/  IMAD.SHL.U32 R8, R10, 0x40, RZ ;  /* 0x000000400a087824 */ /* 0x000fe200078e00ff */
[----:B------:R-:W-:-:S04]  /*58e0*/  LOP3.LUT R9, R0, 0x60, R9, 0xf8, !PT ;  /* 0x0000006000097812 */ /* 0x000fc800078ef809 */
[----:B------:R-:W-:Y:S02]  /*58f0*/  LOP3.LUT R8, R8, 0x800, RZ, 0xc0, !PT ;  /* 0x0000080008087812 */ /* 0x000fe400078ec0ff */
[----:B------:R-:W-:-:S05]  /*5900*/  LOP3.LUT R9, R9, 0x170, R2, 0x78, !PT ;  /* 0x0000017009097812 */ /* 0x000fca00078e7802 */
[----:B------:R-:W-:Y:S01]  /*5910*/  IMAD.IADD R52, R8, 0x1, R9 ;  /* 0x0000000108347824 */ /* 0x000fe200078e0209 */
[----:B------:R-:W-:Y:S01]  /*5920*/  BAR.SYNC.DEFER_BLOCKING 0x0 ;  /* 0x0000000000007b1d */ /* 0x000fe20000010000 */
[C---:B------:R-:W-:Y:S01]  /*5930*/  IMAD.SHL.U32 R0, R10.reuse, 0x800, RZ ;  /* 0x000008000a007824 */ /* 0x040fe200078e00ff */
[----:B------:R-:W-:-:S04]  /*5940*/  LOP3.LUT R10, R10, 0x7f, RZ, 0xc0, !PT ;  /* 0x0000007f0a0a7812 */ /* 0x000fc800078ec0ff */
[----:B------:R-:W-:Y:S01]  /*5950*/  LOP3.LUT R0, R0, 0x3000, RZ, 0xc0, !PT ;  /* 0x0000300000007812 */ /* 0x000fe200078ec0ff */
[----:B------:R-:W-:Y:S04]  /*5960*/  STS.128 [R52], R124 ;  /* 0x0000007c34007388 */ /* 0x000fe80000000c00 */
[----:B------:R1:W-:Y:S04]  /*5970*/  STS.128 [R52+0x80], R4 ;  /* 0x0000800434007388 */ /* 0x0003e80000000c00 */
[----:B------:R-:W-:Y:S04]  /*5980*/  STS.128 [R52+0x200], R28 ;  /* 0x0002001c34007388 */ /* 0x000fe80000000c00 */
[----:B------:R-:W-:Y:S04]  /*5990*/  STS.128 [R52+0x280], R12 ;  /* 0x0002800c34007388 */ /* 0x000fe80000000c00 */
[----:B------:R-:W-:Y:S04]  /*59a0*/  STS.128 [R52+0x400], R16 ;  /* 0x0004001034007388 */ /* 0x000fe80000000c00 */
[----:B------:R-:W-:Y:S04]  /*59b0*/  STS.128 [R52+0x480], R20 ;  /* 0x0004801434007388 */ /* 0x000fe80000000c00 */
[----:B------:R-:W-:Y:S04]  /*59c0*/  STS.128 [R52+0x600], R64 ;  /* 0x0006004034007388 */ /* 0x000fe80000000c00 */
[----:B------:R-:W-:Y:S01]  /*59d0*/  STS.128 [R52+0x680], R84 ;  /* 0x0006805434007388 */ /* 0x000fe20000000c00 */
[----:B------:R-:W-:-:S03]  /*59e0*/  IMAD R36, R10, 0x10, R0 ;  /* 0x000000100a247824 */ /* 0x000fc600078e0200 */
[----:B------:R-:W-:Y:S01]  /*59f0*/  BAR.SYNC.DEFER_BLOCKING 0x0 ;  /* 0x0000000000007b1d */ /* 0x000fe20000010000 */
[C---:B------:R-:W-:Y:S02]  /*5a00*/  IADD3 R24, R3.reuse, 0x1, RZ ;  /* 0x0000000103187810 */ /* 0x040fe40007ffe0ff */
[C---:B-1----:R-:W-:Y:S02]  /*5a10*/  IADD3 R4, R3.reuse, 0x2, RZ ;  /* 0x0000000203047810 */ /* 0x042fe40007ffe0ff */
[C---:B------:R-:W-:Y:S02]  /*5a20*/  IADD3 R2, R3.reuse, 0x3, RZ ;  /* 0x0000000303027810 */ /* 0x040fe40007ffe0ff */
[C---:B------:R-:W-:Y:S02]  /*5a30*/  LOP3.LUT R39, R36.reuse, 0x20, RZ, 0x3c, !PT ;  /* 0x0000002024277812 */ /* 0x040fe400078e3cff */
[C---:B------:R-:W-:Y:S02]  /*5a40*/  LOP3.LUT R38, R36.reuse, 0x40, RZ, 0x3c, !PT ;  /* 0x0000004024267812 */ /* 0x040fe400078e3cff */
[----:B------:R-:W-:Y:S01]  /*5a50*/  LOP3.LUT R37, R36, 0x60, RZ, 0x3c, !PT ;  /* 0x0000006024257812 */ /* 0x000fe200078e3cff */
[----:B------:R-:W1:Y:S04]  /*5a60*/  LDS.128 R8, [R36] ;  /* 0x0000000024087984 */ /* 0x000e680000000c00 */
[----:B------:R-:W-:Y:S04]  /*5a70*/  LDS.128 R28, [R36+0x800] ;  /* 0x00080000241c7984 */ /* 0x000fe80000000c00 */
[----:B------:R-:W3:Y:S04]  /*5a80*/  LDS.128 R20, [R39] ;  /* 0x0000000027147984 */ /* 0x000ee80000000c00 */
[----:B------:R-:W4:Y:S04]  /*5a90*/  LDS.128 R16, [R38] ;  /* 0x0000000026107984 */ /* 0x000f280000000c00 */
[----:B------:R-:W-:Y:S04]  /*5aa0*/  LDS.128 R12, [R38+0x800] ;  /* 0x00080000260c7984 */ /* 0x000fe80000000c00 */
[----:B0-----:R-:W0:Y:S01]  /*5ab0*/  LDS.128 R32, [R37] ;  /* 0x0000000025207984 */ /* 0x001e220000000c00 */
[C---:B------:R-:W-:Y:S01]  /*5ac0*/  IADD3 R0, R3.reuse, 0x4, RZ ;  /* 0x0000000403007810 */ /* 0x040fe20007ffe0ff */
[C---:B------:R-:W-:Y:S01]  /*5ad0*/  IMAD R41, R3.reuse, c[0x0][0x198], RZ ;  /* 0x0000660003297a24 */ /* 0x040fe200078e02ff */
[----:B------:R-:W-:-:S04]  /*5ae0*/  IADD3 R43, R3, 0x5, RZ ;  /* 0x00000005032b7810 */ /* 0x000fc80007ffe0ff */
[----:B------:R-:W-:Y:S02]  /*5af0*/  IADD3 R53, R41, c[0x0][0x198], RZ ;  /* 0x0000660029357a10 */ /* 0x000fe40007ffe0ff */
[----:B--2---:R-:W-:-:S04]  /*5b00*/  ISETP.GE.AND P0, PT, R25, c[0x0][0x178], PT ;  /* 0x00005e0019007a0c */ /* 0x004fc80003f06270 */
[----:B------:R-:W-:Y:S01]  /*5b10*/  ISETP.LT.AND P4, PT, R2, c[0x0][0x17c], !P0 ;  /* 0x00005f0002007a0c */ /* 0x000fe20004781270 */
[----:B------:R-:W-:Y:S01]  /*5b20*/  IMAD R2, R25, c[0x0][0x194], RZ ;  /* 0x0000650019027a24 */ /* 0x000fe200078e02ff */
[----:B------:R-:W-:Y:S02]  /*5b30*/  ISETP.LT.AND P1, PT, R24, c[0x0][0x17c], !P0 ;  /* 0x00005f0018007a0c */ /* 0x000fe40004721270 */
[----:B------:R-:W-:Y:S01]  /*5b40*/  ISETP.LT.AND P5, PT, R4, c[0x0][0x17c], !P0 ;  /* 0x00005f0004007a0c */ /* 0x000fe200047a1270 */
[----:B------:R-:W2:Y:S04]  /*5b50*/  LDS.128 R24, [R39+0x800] ;  /* 0x0008000027187984 */ /* 0x000ea80000000c00 */
[----:B------:R-:W5:Y:S04]  /*5b60*/  LDS.128 R4, [R37+0x800] ;  /* 0x0008000025047984 */ /* 0x000f680000000c00 */
[----:B------:R-:W-:Y:S01]  /*5b70*/  BAR.SYNC.DEFER_BLOCKING 0x0 ;  /* 0x0000000000007b1d */ /* 0x000fe20000010000 */
[----:B------:R-:W-:-:S02]  /*5b80*/  ISETP.LT.AND P3, PT, R0, c[0x0][0x17c], !P0 ;  /* 0x00005f0000007a0c */ /* 0x000fc40004761270 */
[C---:B------:R-:W-:Y:S02]  /*5b90*/  LEA R0, P6, R2.reuse, c[0x0][0x170], 0x1 ;  /* 0x00005c0002007a11 */ /* 0x040fe400078c08ff */
[----:B------:R-:W-:Y:S02]  /*5ba0*/  ISETP.LT.AND P2, PT, R3, c[0x0][0x17c], !P0 ;  /* 0x00005f0003007a0c */ /* 0x000fe40004741270 */
[----:B------:R-:W-:Y:S01]  /*5bb0*/  LEA.HI.X.SX32 R2, R2, c[0x0][0x174], 0x1, P6 ;  /* 0x00005d0002027a11 */ /* 0x000fe200030f0eff */
[----:B------:R-:W-:Y:S04]  /*5bc0*/  STS.128 [R52], R108 ;  /* 0x0000006c34007388 */ /* 0x000fe80000000c00 */
[----:B------:R-:W-:Y:S04]  /*5bd0*/  STS.128 [R52+0x80], R48 ;  /* 0x0000803034007388 */ /* 0x000fe80000000c00 */
[----:B------:R-:W-:Y:S04]  /*5be0*/  STS.128 [R52+0x200], R136 ;  /* 0x0002008834007388 */ /* 0x000fe80000000c00 */
[----:B------:R0:W-:Y:S04]  /*5bf0*/  STS.128 [R52+0x280], R44 ;  /* 0x0002802c34007388 */ /* 0x0001e80000000c00 */
[----:B------:R-:W-:Y:S04]  /*5c00*/  STS.128 [R52+0x400], R92 ;  /* 0x0004005c34007388 */ /* 0x000fe80000000c00 */
[----:B------:R-:W-:Y:S04]  /*5c10*/  STS.128 [R52+0x480], R80 ;  /* 0x0004805034007388 */ /* 0x000fe80000000c00 */
[----:B------:R-:W-:Y:S04]  /*5c20*/  STS.128 [R52+0x600], R156 ;  /* 0x0006009c34007388 */ /* 0x000fe80000000c00 */
[----:B------:R-:W-:Y:S04]  /*5c30*/  STS.128 [R52+0x680], R76 ;  /* 0x0006804c34007388 */ /* 0x000fe80000000c00 */
[----:B------:R-:W-:Y:S01]  /*5c40*/  BAR.SYNC.DEFER_BLOCKING 0x0 ;  /* 0x0000000000007b1d */ /* 0x000fe20000010000 */
[----:B------:R-:W-:-:S04]  /*5c50*/  LEA R40, P6, R41, R0, 0x1 ;  /* 0x0000000029287211 */ /* 0x000fc800078c08ff */
[----:B------:R-:W-:Y:S02]  /*5c60*/  LEA.HI.X.SX32 R41, R41, R2, 0x1, P6 ;  /* 0x0000000229297211 */ /* 0x000fe400030f0eff */
[C---:B------:R-:W-:Y:S02]  /*5c70*/  LEA R42, P6, R53.reuse, R0, 0x1 ;  /* 0x00000000352a7211 */ /* 0x040fe400078c08ff */
[----:B0-----:R-:W-:-:S04]  /*5c80*/  IADD3 R45, R53, c[0x0][0x198], RZ ;  /* 0x00006600352d7a10 */ /* 0x001fc80007ffe0ff */
[----:B------:R-:W-:Y:S02]  /*5c90*/  IADD3 R47, R45, c[0x0][0x198], RZ ;  /* 0x000066002d2f7a10 */ /* 0x000fe40007ffe0ff */
[----:B------:R-:W-:Y:S01]  /*5ca0*/  IADD3 R46, R3, 0x6, RZ ;  /* 0x00000006032e7810 */ /* 0x000fe20007ffe0ff */
[----:B-1----:R0:W-:Y:S01]  /*5cb0*/  @P2 STG.E.U16 [R40.64], R8 ;  /* 0x0000000828002986 */ /* 0x0021e2000c101504 */
[----:B------:R-:W-:Y:S02]  /*5cc0*/  ISETP.LT.AND P2, PT, R43, c[0x0][0x17c], !P0 ;  /* 0x00005f002b007a0c */ /* 0x000fe40004741270 */
[----:B------:R-:W-:Y:S02]  /*5cd0*/  LEA.HI.X.SX32 R43, R53, R2, 0x1, P6 ;  /* 0x00000002352b7211 */ /* 0x000fe400030f0eff */
[----:B------:R-:W-:Y:S02]  /*5ce0*/  LEA R44, P6, R45, R0, 0x1 ;  /* 0x000000002d2c7211 */ /* 0x000fe400078c08ff */
[----:B------:R-:W-:-:S02]  /*5cf0*/  IADD3 R49, R47, c[0x0][0x198], RZ ;  /* 0x000066002f317a10 */ /* 0x000fc40007ffe0ff */
[----:B------:R-:W-:Y:S02]  /*5d00*/  LEA.HI.X.SX32 R45, R45, R2, 0x1, P6 ;  /* 0x000000022d2d7211 */ /* 0x000fe400030f0eff */
[----:B0-----:R-:W-:Y:S02]  /*5d10*/  PRMT R41, R8, 0x7632, R41 ;  /* 0x0000763208297816 */ /* 0x001fe40000000029 */
[----:B------:R-:W-:-:S03]  /*5d20*/  LEA R40, P6, R47, R0, 0x1 ;  /* 0x000000002f287211 */ /* 0x000fc600078c08ff */
[----:B------:R0:W-:Y:S01]  /*5d30*/  @P1 STG.E.U16 [R42.64], R41 ;  /* 0x000000292a001986 */ /* 0x0001e2000c101504 */
[----:B------:R-:W-:Y:S02]  /*5d40*/  ISETP.LT.AND P1, PT, R46, c[0x0][0x17c], !P0 ;  /* 0x00005f002e007a0c */ /* 0x000fe40004721270 */
[----:B------:R-:W-:Y:S01]  /*5d50*/  IADD3 R8, R3, 0x7, RZ ;  /* 0x0000000703087810 */ /* 0x000fe20007ffe0ff */
[----:B---3--:R1:W-:Y:S01]  /*5d60*/  @P5 STG.E.U16 [R44.64], R20 ;  /* 0x000000142c005986 */ /* 0x0083e2000c101504 */
[----:B------:R-:W-:Y:S02]  /*5d70*/  PRMT R48, R20, 0x7632, R48 ;  /* 0x0000763214307816 */ /* 0x000fe40000000030 */
[----:B0-----:R-:W-:Y:S02]  /*5d80*/  LEA.HI.X.SX32 R41, R47, R2, 0x1, P6 ;  /* 0x000000022f297211 */ /* 0x001fe400030f0eff */
[C---:B------:R-:W-:Y:S02]  /*5d90*/  LEA R46, P6, R49.reuse, R0, 0x1 ;  /* 0x00000000312e7211 */ /* 0x040fe400078c08ff */
[----:B------:R-:W-:-:S02]  /*5da0*/  IADD3 R43, R49, c[0x0][0x198], RZ ;  /* 0x00006600312b7a10 */ /* 0x000fc40007ffe0ff */
[----:B------:R-:W-:Y:S02]  /*5db0*/  LEA.HI.X.SX32 R47, R49, R2, 0x1, P6 ;  /* 0x00000002312f7211 */ /* 0x000fe400030f0eff */
[C---:B------:R-:W-:Y:S02]  /*5dc0*/  LEA R42, P6, R43.reuse, R0, 0x1 ;  /* 0x000000002b2a7211 */ /* 0x040fe400078c08ff */
[C---:B-1----:R-:W-:Y:S01]  /*5dd0*/  IADD3 R45, R43.reuse, c[0x0][0x198], RZ ;  /* 0x000066002b2d7a10 */ /* 0x042fe20007ffe0ff */
[----:B------:R0:W-:Y:S01]  /*5de0*/  @P4 STG.E.U16 [R40.64], R48 ;  /* 0x0000003028004986 */ /* 0x0001e2000c101504 */
[----:B------:R-:W-:Y:S02]  /*5df0*/  ISETP.LT.AND P5, PT, R8, c[0x0][0x17c], !P0 ;  /* 0x00005f0008007a0c */ /* 0x000fe400047a1270 */
[----:B------:R-:W-:Y:S02]  /*5e00*/  LEA.HI.X.SX32 R43, R43, R2, 0x1, P6 ;  /* 0x000000022b2b7211 */ /* 0x000fe400030f0eff */
[----:B------:R-:W-:-:S02]  /*5e10*/  IADD3 R8, R3, 0x8, RZ ;  /* 0x0000000803087810 */ /* 0x000fc40007ffe0ff */
[C---:B------:R-:W-:Y:S01]  /*5e20*/  LEA R44, P6, R45.reuse, R0, 0x1 ;  /* 0x000000002d2c7211 */ /* 0x040fe200078c08ff */
[----:B----4-:R1:W-:Y:S01]  /*5e30*/  @P3 STG.E.U16 [R46.64], R16 ;  /* 0x000000102e003986 */ /* 0x0103e2000c101504 */
[----:B------:R-:W-:Y:S02]  /*5e40*/  ISETP.LT.AND P4, PT, R8, c[0x0][0x17c], !P0 ;  /* 0x00005f0008007a0c */ /* 0x000fe40004781270 */
[C---:B0-----:R-:W-:Y:S02]  /*5e50*/  IADD3 R41, R45.reuse, c[0x0][0x198], RZ ;  /* 0x000066002d297a10 */ /* 0x041fe40007ffe0ff */
[----:B------:R-:W-:Y:S02]  /*5e60*/  LEA.HI.X.SX32 R45, R45, R2, 0x1, P6 ;  /* 0x000000022d2d7211 */ /* 0x000fe400030f0eff */
[----:B------:R-:W-:Y:S02]  /*5e70*/  IADD3 R8, R3, 0x9, RZ ;  /* 0x0000000903087810 */ /* 0x000fe40007ffe0ff */
[----:B------:R-:W-:-:S02]  /*5e80*/  PRMT R20, R16, 0x7632, R20 ;  /* 0x0000763210147816 */ /* 0x000fc40000000014 */
[C---:B------:R-:W-:Y:S02]  /*5e90*/  LEA R40, P6, R41.reuse, R0, 0x1 ;  /* 0x0000000029287211 */ /* 0x040fe400078c08ff */
[C---:B-1----:R-:W-:Y:S01]  /*5ea0*/  IADD3 R47, R41.reuse, c[0x0][0x198], RZ ;  /* 0x00006600292f7a10 */ /* 0x042fe20007ffe0ff */
[----:B------:R0:W-:Y:S01]  /*5eb0*/  @P2 STG.E.U16 [R42.64], R20 ;  /* 0x000000142a002986 */ /* 0x0001e2000c101504 */
[----:B------:R-:W-:Y:S02]  /*5ec0*/  ISETP.LT.AND P3, PT, R8, c[0x0][0x17c], !P0 ;  /* 0x00005f0008007a0c */ /* 0x000fe40004761270 */
[----:B------:R-:W-:Y:S02]  /*5ed0*/  LEA.HI.X.SX32 R41, R41, R2, 0x1, P6 ;  /* 0x0000000229297211 */ /* 0x000fe400030f0eff */
[----:B------:R-:W-:Y:S02]  /*5ee0*/  IADD3 R8, R3, 0xa, RZ ;  /* 0x0000000a03087810 */ /* 0x000fe40007ffe0ff */
[----:B------:R-:W-:Y:S01]  /*5ef0*/  LEA R46, P6, R47, R0, 0x1 ;  /* 0x000000002f2e7211 */ /* 0x000fe200078c08ff */
[----:B------:R1:W-:Y:S01]  /*5f00*/  @P1 STG.E.U16 [R44.64], R32 ;  /* 0x000000202c001986 */ /* 0x0003e2000c101504 */
[----:B------:R-:W-:-:S02]  /*5f10*/  ISETP.LT.AND P2, PT, R8, c[0x0][0x17c], !P0 ;  /* 0x00005f0008007a0c */ /* 0x000fc40004741270 */
[C---:B0-----:R-:W-:Y:S02]  /*5f20*/  IADD3 R43, R47.reuse, c[0x0][0x198], RZ ;  /* 0x000066002f2b7a10 */ /* 0x041fe40007ffe0ff */
[----:B------:R-:W-:Y:S02]  /*5f30*/  LEA.HI.X.SX32 R47, R47, R2, 0x1, P6 ;  /* 0x000000022f2f7211 */ /* 0x000fe400030f0eff */
[----:B------:R-:W-:Y:S02]  /*5f40*/  IADD3 R8, R3, 0xb, RZ ;  /* 0x0000000b03087810 */ /* 0x000fe40007ffe0ff */
[----:B------:R-:W-:Y:S02]  /*5f50*/  PRMT R16, R32, 0x7632, R16 ;  /* 0x0000763220107816 */ /* 0x000fe40000000010 */
[C---:B------:R-:W-:Y:S02]  /*5f60*/  LEA R42, P6, R43.reuse, R0, 0x1 ;  /* 0x000000002b2a7211 */ /* 0x040fe400078c08ff */
[----:B-1----:R-:W-:Y:S01]  /*5f70*/  IADD3 R45, R43, c[0x0][0x198], RZ ;  /* 0x000066002b2d7a10 */ /* 0x002fe20007ffe0ff */
[----:B------:R0:W-:Y:S01]  /*5f80*/  @P5 STG.E.U16 [R40.64], R16 ;  /* 0x0000001028005986 */ /* 0x0001e2000c101504 */
[----:B------:R-:W-:-:S02]  /*5f90*/  ISETP.LT.AND P1, PT, R8, c[0x0][0x17c], !P0 ;  /* 0x00005f0008007a0c */ /* 0x000fc40004721270 */
[----:B------:R-:W-:Y:S02]  /*5fa0*/  LEA.HI.X.SX32 R43, R43, R2, 0x1, P6 ;  /* 0x000000022b2b7211 */ /* 0x000fe400030f0eff */
[----:B------:R-:W-:Y:S02]  /*5fb0*/  IADD3 R8, R3, 0xc, RZ ;  /* 0x0000000c03087810 */ /* 0x000fe40007ffe0ff */
[C---:B------:R-:W-:Y:S01]  /*5fc0*/  LEA R44, P6, R45.reuse, R0, 0x1 ;  /* 0x000000002d2c7211 */ /* 0x040fe200078c08ff */
[----:B------:R1:W-:Y:S01]  /*5fd0*/  @P4 STG.E.U16 [R46.64], R28 ;  /* 0x0000001c2e004986 */ /* 0x0003e2000c101504 */
[----:B------:R-:W-:Y:S02]  /*5fe0*/  ISETP.LT.AND P5, PT, R8, c[0x0][0x17c], !P0 ;  /* 0x00005f0008007a0c */ /* 0x000fe400047a1270 */
[C---:B0-----:R-:W-:Y:S02]  /*5ff0*/  IADD3 R41, R45.reuse, c[0x0][0x198], RZ ;  /* 0x000066002d297a10 */ /* 0x041fe40007ffe0ff */
[----:B------:R-:W-:-:S02]  /*6000*/  LEA.HI.X.SX32 R45, R45, R2, 0x1, P6 ;  /* 0x000000022d2d7211 */ /* 0x000fc400030f0eff */
[----:B------:R-:W-:Y:S02]  /*6010*/  IADD3 R8, R3, 0xd, RZ ;  /* 0x0000000d03087810 */ /* 0x000fe40007ffe0ff */
[----:B------:R-:W-:Y:S02]  /*6020*/  PRMT R20, R28, 0x7632, R20 ;  /* 0x000076321c147816 */ /* 0x000fe40000000014 */
[C---:B------:R-:W-:Y:S02]  /*6030*/  LEA R40, P6, R41.reuse, R0, 0x1 ;  /* 0x0000000029287211 */ /* 0x040fe400078c08ff */
[C---:B-1----:R-:W-:Y:S01]  /*6040*/  IADD3 R47, R41.reuse, c[0x0][0x198], RZ ;  /* 0x00006600292f7a10 */ /* 0x042fe20007ffe0ff */
[----:B------:R0:W-:Y:S01]  /*6050*/  @P3 STG.E.U16 [R42.64], R20 ;  /* 0x000000142a003986 */ /* 0x0001e2000c101504 */
[----:B------:R-:W-:Y:S02]  /*6060*/  ISETP.LT.AND P4, PT, R8, c[0x0][0x17c], !P0 ;  /* 0x00005f0008007a0c */ /* 0x000fe40004781270 */
[----:B------:R-:W-:-:S02]  /*6070*/  LEA.HI.X.SX32 R41, R41, R2, 0x1, P6 ;  /* 0x0000000229297211 */ /* 0x000fc400030f0eff */
[----:B------:R-:W-:Y:S02]  /*6080*/  IADD3 R8, R3, 0xe, RZ ;  /* 0x0000000e03087810 */ /* 0x000fe40007ffe0ff */
[C---:B------:R-:W-:Y:S01]  /*6090*/  LEA R46, P6, R47.reuse, R0, 0x1 ;  /* 0x000000002f2e7211 */ /* 0x040fe200078c08ff */
[----:B--2---:R1:W-:Y:S01]  /*60a0*/  @P2 STG.E.U16 [R44.64], R24 ;  /* 0x000000182c002986 */ /* 0x0043e2000c101504 */
[----:B------:R-:W-:Y:S02]  /*60b0*/  ISETP.LT.AND P3, PT, R8, c[0x0][0x17c], !P0 ;  /* 0x00005f0008007a0c */ /* 0x000fe40004761270 */
[C---:B0-----:R-:W-:Y:S02]  /*60c0*/  IADD3 R43, R47.reuse, c[0x0][0x198], RZ ;  /* 0x000066002f2b7a10 */ /* 0x041fe40007ffe0ff */
[----:B------:R-:W-:Y:S02]  /*60d0*/  LEA.HI.X.SX32 R47, R47, R2, 0x1, P6 ;  /* 0x000000022f2f7211 */ /* 0x000fe400030f0eff */
[----:B------:R-:W-:-:S02]  /*60e0*/  IADD3 R8, R3, 0xf, RZ ;  /* 0x0000000f03087810 */ /* 0x000fc40007ffe0ff */
[----:B------:R-:W-:Y:S02]  /*60f0*/  PRMT R16, R24, 0x7632, R16 ;  /* 0x0000763218107816 */ /* 0x000fe40000000010 */
[C---:B------:R-:W-:Y:S02]  /*6100*/  LEA R42, P6, R43.reuse, R0, 0x1 ;  /* 0x000000002b2a7211 */ /* 0x040fe400078c08ff */
[C---:B-1----:R-:W-:Y:S01]  /*6110*/  IADD3 R45, R43.reuse, c[0x0][0x198], RZ ;  /* 0x000066002b2d7a10 */ /* 0x042fe20007ffe0ff */
[----:B------:R0:W-:Y:S01]  /*6120*/  @P1 STG.E.U16 [R40.64], R16 ;  /* 0x0000001028001986 */ /* 0x0001e2000c101504 */
[----:B------:R-:W-:Y:S02]  /*6130*/  ISETP.LT.AND P2, PT, R8, c[0x0][0x17c], !P0 ;  /* 0x00005f0008007a0c */ /* 0x000fe40004741270 */
[----:B------:R-:W-:Y:S02]  /*6140*/  LEA.HI.X.SX32 R43, R43, R2, 0x1, P6 ;  /* 0x000000022b2b7211 */ /* 0x000fe400030f0eff */
[----:B------:R-:W-:-:S02]  /*6150*/  IADD3 R8, R3, 0x10, RZ ;  /* 0x0000001003087810 */ /* 0x000fc40007ffe0ff */
[C---:B------:R-:W-:Y:S01]  /*6160*/  LEA R44, P6, R45.reuse, R0, 0x1 ;  /* 0x000000002d2c7211 */ /* 0x040fe200078c08ff */
[----:B------:R1:W-:Y:S01]  /*6170*/  @P5 STG.E.U16 [R46.64], R12 ;  /* 0x0000000c2e005986 */ /* 0x0003e2000c101504 */
        /* <DEDUP_REMOVED lines=12> */
[----:B-----5:R1:W-:Y:S01]  /*6240*/  @P3 STG.E.U16 [R44.64], R4 ;  /* 0x000000042c003986 */ /* 0x0203e2000c101504 */
[----:B------:R-:W-:-:S02]  /*6250*/  ISETP.LT.AND P4, PT, R8, c[0x0][0x17c], !P0 ;  /* 0x00005f0008007a0c */ /* 0x000fc40004781270 */
[C---:B0-----:R-:W-:Y:S02]  /*6260*/  IADD3 R43, R47.reuse, c[0x0][0x198], RZ ;  /* 0x000066002f2b7a10 */ /* 0x041fe40007ffe0ff */
[----:B------:R-:W-:Y:S02]  /*6270*/  PRMT R12, R4, 0x7632, R12 ;  /* 0x00007632040c7816 */ /* 0x000fe4000000000c */
[----:B------:R-:W-:Y:S02]  /*6280*/  LEA.HI.X.SX32 R47, R47, R2, 0x1, P6 ;  /* 0x000000022f2f7211 */ /* 0x000fe400030f0eff */
[----:B------:R-:W-:Y:S02]  /*6290*/  IADD3 R8, R3, 0x13, RZ ;  /* 0x0000001303087810 */ /* 0x000fe40007ffe0ff */
[C---:B------:R-:W-:Y:S02]  /*62a0*/  LEA R42, P6, R43.reuse, R0, 0x1 ;  /* 0x000000002b2a7211 */ /* 0x040fe400078c08ff */
[----:B-1----:R-:W-:-:S02]  /*62b0*/  IADD3 R45, R43, c[0x0][0x198], RZ ;  /* 0x000066002b2d7a10 */ /* 0x002fc40007ffe0ff */
[----:B------:R-:W-:Y:S01]  /*62c0*/  IADD3 R4, R3, 0x15, RZ ;  /* 0x0000001503047810 */ /* 0x000fe20007ffe0ff */
[----:B------:R0:W-:Y:S01]  /*62d0*/  @P2 STG.E.U16 [R40.64], R12 ;  /* 0x0000000c28002986 */ /* 0x0001e2000c101504 */
[----:B------:R-:W-:Y:S02]  /*62e0*/  ISETP.LT.AND P3, PT, R8, c[0x0][0x17c], !P0 ;  /* 0x00005f0008007a0c */ /* 0x000fe40004761270 */
[----:B------:R-:W-:Y:S01]  /*62f0*/  LEA.HI.X.SX32 R43, R43, R2, 0x1, P6 ;  /* 0x000000022b2b7211 */ /* 0x000fe200030f0eff */
[----:B------:R1:W-:Y:S01]  /*6300*/  @P1 STG.E.U16 [R46.64], R9 ;  /* 0x000000092e001986 */ /* 0x0003e2000c101504 */
[----:B------:R-:W-:Y:S02]  /*6310*/  IADD3 R8, R3, 0x14, RZ ;  /* 0x0000001403087810 */ /* 0x000fe40007ffe0ff */
[----:B------:R-:W-:Y:S02]  /*6320*/  PRMT R16, R9, 0x7632, R16 ;  /* 0x0000763209107816 */ /* 0x000fe40000000010 */
[----:B------:R-:W-:-:S02]  /*6330*/  LEA R44, P6, R45, R0, 0x1 ;  /* 0x000000002d2c7211 */ /* 0x000fc400078c08ff */
[----:B------:R-:W-:Y:S02]  /*6340*/  ISETP.LT.AND P1, PT, R4, c[0x0][0x17c], !P0 ;  /* 0x00005f0004007a0c */ /* 0x000fe40004721270 */
[----:B0-----:R-:W-:Y:S02]  /*6350*/  IADD3 R41, R45, c[0x0][0x198], RZ ;  /* 0x000066002d297a10 */ /* 0x001fe40007ffe0ff */
[----:B------:R-:W-:Y:S01]  /*6360*/  IADD3 R4, R3, 0x16, RZ ;  /* 0x0000001603047810 */ /* 0x000fe20007ffe0ff */
[----:B------:R0:W-:Y:S01]  /*6370*/  @P5 STG.E.U16 [R42.64], R16 ;  /* 0x000000102a005986 */ /* 0x0001e2000c101504 */
[----:B------:R-:W-:Y:S02]  /*6380*/  ISETP.LT.AND P2, PT, R8, c[0x0][0x17c], !P0 ;  /* 0x00005f0008007a0c */ /* 0x000fe40004741270 */
[----:B------:R-:W-:Y:S02]  /*6390*/  LEA.HI.X.SX32 R45, R45, R2, 0x1, P6 ;  /* 0x000000022d2d7211 */ /* 0x000fe400030f0eff */
[----:B------:R-:W-:-:S02]  /*63a0*/  LEA R8, P6, R41, R0, 0x1 ;  /* 0x0000000029087211 */ /* 0x000fc400078c08ff */
[----:B------:R-:W-:Y:S02]  /*63b0*/  ISETP.LT.AND P5, PT, R4, c[0x0][0x17c], !P0 ;  /* 0x00005f0004007a0c */ /* 0x000fe400047a1270 */
[----:B-1----:R-:W-:Y:S02]  /*63c0*/  IADD3 R47, R41, c[0x0][0x198], RZ ;  /* 0x00006600292f7a10 */ /* 0x002fe40007ffe0ff */
[----:B------:R-:W-:Y:S01]  /*63d0*/  IADD3 R4, R3, 0x17, RZ ;  /* 0x0000001703047810 */ /* 0x000fe20007ffe0ff */
[----:B------:R1:W-:Y:S01]  /*63e0*/  @P4 STG.E.U16 [R44.64], R21 ;  /* 0x000000152c004986 */ /* 0x0003e2000c101504 */
[----:B------:R-:W-:Y:S02]  /*63f0*/  LEA.HI.X.SX32 R9, R41, R2, 0x1, P6 ;  /* 0x0000000229097211 */ /* 0x000fe400030f0eff */
[----:B------:R-:W-:Y:S02]  /*6400*/  PRMT R12, R21, 0x7632, R12 ;  /* 0x00007632150c7816 */ /* 0x000fe4000000000c */
[----:B------:R-:W-:-:S02]  /*6410*/  LEA R40, P6, R47, R0, 0x1 ;  /* 0x000000002f287211 */ /* 0x000fc400078c08ff */
[----:B------:R-:W-:Y:S02]  /*6420*/  ISETP.LT.AND P4, PT, R4, c[0x0][0x17c], !P0 ;  /* 0x00005f0004007a0c */ /* 0x000fe40004781270 */
[----:B0-----:R-:W-:Y:S02]  /*6430*/  IADD3 R43, R47, c[0x0][0x198], RZ ;  /* 0x000066002f2b7a10 */ /* 0x001fe40007ffe0ff */
[----:B------:R-:W-:Y:S01]  /*6440*/  IADD3 R4, R3, 0x18, RZ ;  /* 0x0000001803047810 */ /* 0x000fe20007ffe0ff */
[----:B------:R0:W-:Y:S01]  /*6450*/  @P3 STG.E.U16 [R8.64], R12 ;  /* 0x0000000c08003986 */ /* 0x0001e2000c101504 */
[----:B------:R-:W-:Y:S02]  /*6460*/  LEA.HI.X.SX32 R41, R47, R2, 0x1, P6 ;  /* 0x000000022f297211 */ /* 0x000fe400030f0eff */
[----:B------:R-:W-:Y:S02]  /*6470*/  LEA R20, P6, R43, R0, 0x1 ;  /* 0x000000002b147211 */ /* 0x000fe400078c08ff */
[----:B------:R-:W-:-:S02]  /*6480*/  ISETP.LT.AND P3, PT, R4, c[0x0][0x17c], !P0 ;  /* 0x00005f0004007a0c */ /* 0x000fc40004761270 */
[----:B-1----:R-:W-:Y:S02]  /*6490*/  IADD3 R45, R43, c[0x0][0x198], RZ ;  /* 0x000066002b2d7a10 */ /* 0x002fe40007ffe0ff */
[----:B------:R-:W-:Y:S01]  /*64a0*/  IADD3 R4, R3, 0x19, RZ ;  /* 0x0000001903047810 */ /* 0x000fe20007ffe0ff */
[----:B------:R1:W-:Y:S01]  /*64b0*/  @P2 STG.E.U16 [R40.64], R17 ;  /* 0x0000001128002986 */ /* 0x0003e2000c101504 */
[----:B------:R-:W-:Y:S02]  /*64c0*/  LEA.HI.X.SX32 R21, R43, R2, 0x1, P6 ;  /* 0x000000022b157211 */ /* 0x000fe400030f0eff */
[----:B------:R-:W-:Y:S02]  /*64d0*/  PRMT R24, R17, 0x7632, R24 ;  /* 0x0000763211187816 */ /* 0x000fe40000000018 */
[----:B------:R-:W-:Y:S02]  /*64e0*/  LEA R42, P6, R45, R0, 0x1 ;  /* 0x000000002d2a7211 */ /* 0x000fe400078c08ff */
[----:B------:R-:W-:-:S02]  /*64f0*/  ISETP.LT.AND P2, PT, R4, c[0x0][0x17c], !P0 ;  /* 0x00005f0004007a0c */ /* 0x000fc40004741270 */
[----:B0-----:R-:W-:Y:S02]  /*6500*/  IADD3 R9, R45, c[0x0][0x198], RZ ;  /* 0x000066002d097a10 */ /* 0x001fe40007ffe0ff */
[----:B------:R-:W-:Y:S01]  /*6510*/  IADD3 R4, R3, 0x1a, RZ ;  /* 0x0000001a03047810 */ /* 0x000fe20007ffe0ff */
[----:B------:R0:W-:Y:S01]  /*6520*/  @P1 STG.E.U16 [R20.64], R24 ;  /* 0x0000001814001986 */ /* 0x0001e2000c101504 */
[----:B------:R-:W-:Y:S02]  /*6530*/  LEA.HI.X.SX32 R43, R45, R2, 0x1, P6 ;  /* 0x000000022d2b7211 */ /* 0x000fe400030f0eff */
[C---:B------:R-:W-:Y:S02]  /*6540*/  LEA R8, P6, R9.reuse, R0, 0x1 ;  /* 0x0000000009087211 */ /* 0x040fe400078c08ff */
[----:B------:R-:W-:Y:S02]  /*6550*/  ISETP.LT.AND P1, PT, R4, c[0x0][0x17c], !P0 ;  /* 0x00005f0004007a0c */ /* 0x000fe40004721270 */
[----:B-1----:R-:W-:-:S02]  /*6560*/  IADD3 R17, R9, c[0x0][0x198], RZ ;  /* 0x0000660009117a10 */ /* 0x002fc40007ffe0ff */
[----:B------:R-:W-:Y:S01]  /*6570*/  IADD3 R4, R3, 0x1b, RZ ;  /* 0x0000001b03047810 */ /* 0x000fe20007ffe0ff */
[----:B------:R1:W-:Y:S01]  /*6580*/  @P5 STG.E.U16 [R42.64], R33 ;  /* 0x000000212a005986 */ /* 0x0003e2000c101504 */
[----:B------:R-:W-:Y:S02]  /*6590*/  LEA.HI.X.SX32 R9, R9, R2, 0x1, P6 ;  /* 0x0000000209097211 */ /* 0x000fe400030f0eff */
[----:B------:R-:W-:Y:S02]  /*65a0*/  PRMT R12, R33, 0x7632, R12 ;  /* 0x00007632210c7816 */ /* 0x000fe4000000000c */
[C---:B------:R-:W-:Y:S02]  /*65b0*/  LEA R16, P6, R17.reuse, R0, 0x1 ;  /* 0x0000000011107211 */ /* 0x040fe400078c08ff */
[----:B------:R-:W-:Y:S02]  /*65c0*/  ISETP.LT.AND P5, PT, R4, c[0x0][0x17c], !P0 ;  /* 0x00005f0004007a0c */ /* 0x000fe400047a1270 */
[----:B0-----:R-:W-:-:S02]  /*65d0*/  IADD3 R21, R17, c[0x0][0x198], RZ ;  /* 0x0000660011157a10 */ /* 0x001fc40007ffe0ff */
[----:B------:R-:W-:Y:S01]  /*65e0*/  IADD3 R4, R3, 0x1c, RZ ;  /* 0x0000001c03047810 */ /* 0x000fe20007ffe0ff */
[----:B------:R0:W-:Y:S01]  /*65f0*/  @P4 STG.E.U16 [R8.64], R12 ;  /* 0x0000000c08004986 */ /* 0x0001e2000c101504 */
[----:B------:R-:W-:Y:S02]  /*6600*/  LEA.HI.X.SX32 R17, R17, R2, 0x1, P6 ;  /* 0x0000000211117211 */ /* 0x000fe400030f0eff */
[C---:B------:R-:W-:Y:S02]  /*6610*/  LEA R20, P6, R21.reuse, R0, 0x1 ;  /* 0x0000000015147211 */ /* 0x040fe400078c08ff */
[----:B------:R-:W-:Y:S02]  /*6620*/  ISETP.LT.AND P4, PT, R4, c[0x0][0x17c], !P0 ;  /* 0x00005f0004007a0c */ /* 0x000fe40004781270 */
[----:B-1----:R-:W-:Y:S02]  /*6630*/  IADD3 R33, R21, c[0x0][0x198], RZ ;  /* 0x0000660015217a10 */ /* 0x002fe40007ffe0ff */
[----:B------:R-:W-:Y:S01]  /*6640*/  IADD3 R4, R3, 0x1d, RZ ;  /* 0x0000001d03047810 */ /* 0x000fe20007ffe0ff */
[----:B------:R1:W-:Y:S01]  /*6650*/  @P3 STG.E.U16 [R16.64], R29 ;  /* 0x0000001d10003986 */ /* 0x0003e2000c101504 */
[----:B------:R-:W-:-:S02]  /*6660*/  LEA.HI.X.SX32 R21, R21, R2, 0x1, P6 ;  /* 0x0000000215157211 */ /* 0x000fc400030f0eff */
[----:B------:R-:W-:Y:S02]  /*6670*/  PRMT R24, R29, 0x7632, R24 ;  /* 0x000076321d187816 */ /* 0x000fe40000000018 */
[C---:B------:R-:W-:Y:S02]  /*6680*/  LEA R32, P6, R33.reuse, R0, 0x1 ;  /* 0x0000000021207211 */ /* 0x040fe400078c08ff */
[----:B------:R-:W-:Y:S02]  /*6690*/  ISETP.LT.AND P3, PT, R4, c[0x0][0x17c], !P0 ;  /* 0x00005f0004007a0c */ /* 0x000fe40004761270 */
[----:B0-----:R-:W-:Y:S02]  /*66a0*/  IADD3 R9, R33, c[0x0][0x198], RZ ;  /* 0x0000660021097a10 */ /* 0x001fe40007ffe0ff */
[----:B------:R-:W-:Y:S01]  /*66b0*/  IADD3 R4, R3, 0x1e, RZ ;  /* 0x0000001e03047810 */ /* 0x000fe20007ffe0ff */
[----:B------:R0:W-:Y:S01]  /*66c0*/  @P2 STG.E.U16 [R20.64], R24 ;  /* 0x0000001814002986 */ /* 0x0001e2000c101504 */
[----:B------:R-:W-:-:S02]  /*66d0*/  LEA.HI.X.SX32 R33, R33, R2, 0x1, P6 ;  /* 0x0000000221217211 */ /* 0x000fc400030f0eff */
[C---:B------:R-:W-:Y:S02]  /*66e0*/  LEA R8, P6, R9.reuse, R0, 0x1 ;  /* 0x0000000009087211 */ /* 0x040fe400078c08ff */
[----:B------:R-:W-:Y:S02]  /*66f0*/  ISETP.LT.AND P2, PT, R4, c[0x0][0x17c], !P0 ;  /* 0x00005f0004007a0c */ /* 0x000fe40004741270 */
[----:B-1----:R-:W-:Y:S02]  /*6700*/  IADD3 R17, R9, c[0x0][0x198], RZ ;  /* 0x0000660009117a10 */ /* 0x002fe40007ffe0ff */
[----:B------:R-:W-:Y:S01]  /*6710*/  IADD3 R4, R3, 0x1f, RZ ;  /* 0x0000001f03047810 */ /* 0x000fe20007ffe0ff */
[----:B------:R1:W-:Y:S01]  /*6720*/  @P1 STG.E.U16 [R32.64], R25 ;  /* 0x0000001920001986 */ /* 0x0003e2000c101504 */
[----:B------:R-:W-:Y:S02]  /*6730*/  LEA.HI.X.SX32 R9, R9, R2, 0x1, P6 ;  /* 0x0000000209097211 */ /* 0x000fe400030f0eff */
[----:B------:R-:W-:-:S02]  /*6740*/  PRMT R12, R25, 0x7632, R12 ;  /* 0x00007632190c7816 */ /* 0x000fc4000000000c */
[C---:B------:R-:W-:Y:S02]  /*6750*/  LEA R16, P6, R17.reuse, R0, 0x1 ;  /* 0x0000000011107211 */ /* 0x040fe400078c08ff */
[----:B------:R-:W-:Y:S02]  /*6760*/  ISETP.LT.AND P1, PT, R4, c[0x0][0x17c], !P0 ;  /* 0x00005f0004007a0c */ /* 0x000fe40004721270 */
[----:B0-----:R-:W-:Y:S02]  /*6770*/  IADD3 R21, R17, c[0x0][0x198], RZ ;  /* 0x0000660011157a10 */ /* 0x001fe40007ffe0ff */
[----:B------:R-:W-:Y:S01]  /*6780*/  IADD3 R4, R3, 0x20, RZ ;  /* 0x0000002003047810 */ /* 0x000fe20007ffe0ff */
[----:B------:R0:W-:Y:S01]  /*6790*/  @P5 STG.E.U16 [R8.64], R12 ;  /* 0x0000000c08005986 */ /* 0x0001e2000c101504 */
[----:B------:R-:W-:Y:S02]  /*67a0*/  LEA.HI.X.SX32 R17, R17, R2, 0x1, P6 ;  /* 0x0000000211117211 */ /* 0x000fe400030f0eff */
[----:B------:R-:W-:-:S02]  /*67b0*/  LEA R20, P6, R21, R0, 0x1 ;  /* 0x0000000015147211 */ /* 0x000fc400078c08ff */
[----:B------:R-:W-:Y:S02]  /*67c0*/  ISETP.LT.AND P5, PT, R4, c[0x0][0x17c], !P0 ;  /* 0x00005f0004007a0c */ /* 0x000fe400047a1270 */
[----:B-1----:R-:W-:Y:S02]  /*67d0*/  IADD3 R25, R21, c[0x0][0x198], RZ ;  /* 0x0000660015197a10 */ /* 0x002fe40007ffe0ff */
[----:B------:R-:W-:Y:S01]  /*67e0*/  IADD3 R4, R3, 0x21, RZ ;  /* 0x0000002103047810 */ /* 0x000fe20007ffe0ff */
[----:B------:R1:W-:Y:S01]  /*67f0*/  @P4 STG.E.U16 [R16.64], R13 ;  /* 0x0000000d10004986 */ /* 0x0003e2000c101504 */
[----:B------:R-:W-:Y:S02]  /*6800*/  LEA.HI.X.SX32 R21, R21, R2, 0x1, P6 ;  /* 0x0000000215157211 */ /* 0x000fe400030f0eff */
[----:B------:R-:W-:Y:S02]  /*6810*/  LEA R24, P6, R25, R0, 0x1 ;  /* 0x0000000019187211 */ /* 0x000fe400078c08ff */
[----:B------:R-:W-:-:S02]  /*6820*/  ISETP.LT.AND P4, PT, R4, c[0x0][0x17c], !P0 ;  /* 0x00005f0004007a0c */ /* 0x000fc40004781270 */
[----:B0-----:R-:W-:Y:S02]  /*6830*/  IADD3 R9, R25, c[0x0][0x198], RZ ;  /* 0x0000660019097a10 */ /* 0x001fe40007ffe0ff */
[----:B------:R-:W-:Y:S02]  /*6840*/  IADD3 R4, R3, 0x22, RZ ;  /* 0x0000002203047810 */ /* 0x000fe40007ffe0ff */
[----:B-1----:R-:W-:Y:S02]  /*6850*/  PRMT R17, R13, 0x7632, R17 ;  /* 0x000076320d117816 */ /* 0x002fe40000000011 */
[----:B------:R-:W-:Y:S02]  /*6860*/  LEA.HI.X.SX32 R25, R25, R2, 0x1, P6 ;  /* 0x0000000219197211 */ /* 0x000fe400030f0eff */
[----:B------:R-:W-:Y:S01]  /*6870*/  LEA R8, P6, R9, R0, 0x1 ;  /* 0x0000000009087211 */ /* 0x000fe200078c08ff */
[----:B------:R0:W-:Y:S01]  /*6880*/  @P3 STG.E.U16 [R20.64], R17 ;  /* 0x0000001114003986 */ /* 0x0001e2000c101504 */
[----:B------:R-:W-:-:S02]  /*6890*/  ISETP.LT.AND P3, PT, R4, c[0x0][0x17c], !P0 ;  /* 0x00005f0004007a0c */ /* 0x000fc40004761270 */
[----:B------:R-:W-:Y:S02]  /*68a0*/  IADD3 R13, R9, c[0x0][0x198], RZ ;  /* 0x00006600090d7a10 */ /* 0x000fe40007ffe0ff */
[----:B------:R-:W-:Y:S01]  /*68b0*/  IADD3 R4, R3, 0x23, RZ ;  /* 0x0000002303047810 */ /* 0x000fe20007ffe0ff */
[----:B------:R1:W-:Y:S01]  /*68c0*/  @P2 STG.E.U16 [R24.64], R5 ;  /* 0x0000000518002986 */ /* 0x0003e2000c101504 */
[----:B------:R-:W-:Y:S02]  /*68d0*/  LEA.HI.X.SX32 R9, R9, R2, 0x1, P6 ;  /* 0x0000000209097211 */ /* 0x000fe400030f0eff */
[----:B------:R-:W-:Y:S02]  /*68e0*/  LEA R12, P6, R13, R0, 0x1 ;  /* 0x000000000d0c7211 */ /* 0x000fe400078c08ff */
[----:B------:R-:W-:Y:S02]  /*68f0*/  ISETP.LT.AND P2, PT, R4, c[0x0][0x17c], !P0 ;  /* 0x00005f0004007a0c */ /* 0x000fe40004741270 */
[----:B------:R-:W-:-:S02]  /*6900*/  IADD3 R4, R3, 0x24, RZ ;  /* 0x0000002403047810 */ /* 0x000fc40007ffe0ff */
[----:B0-----:R-:W-:Y:S02]  /*6910*/  IADD3 R17, R13, c[0x0][0x198], RZ ;  /* 0x000066000d117a10 */ /* 0x001fe40007ffe0ff */
[----:B-1----:R-:W-:Y:S02]  /*6920*/  PRMT R25, R5, 0x7632, R25 ;  /* 0x0000763205197816 */ /* 0x002fe40000000019 */
[----:B------:R-:W-:Y:S02]  /*6930*/  LEA.HI.X.SX32 R13, R13, R2, 0x1, P6 ;  /* 0x000000020d0d7211 */ /* 0x000fe400030f0eff */
[----:B------:R-:W-:Y:S01]  /*6940*/  IADD3 R5, R3, 0x25, RZ ;  /* 0x0000002503057810 */ /* 0x000fe20007ffe0ff */
[----:B------:R0:W-:Y:S01]  /*6950*/  @P1 STG.E.U16 [R8.64], R25 ;  /* 0x0000001908001986 */ /* 0x0001e2000c101504 */
[----:B------:R-:W-:Y:S02]  /*6960*/  ISETP.LT.AND P1, PT, R4, c[0x0][0x17c], !P0 ;  /* 0x00005f0004007a0c */ /* 0x000fe40004721270 */
[C---:B------:R-:W-:Y:S01]  /*6970*/  LEA R4, P6, R17.reuse, R0, 0x1 ;  /* 0x0000000011047211 */ /* 0x040fe200078c08ff */
[----:B------:R1:W-:Y:S01]  /*6980*/  @P5 STG.E.U16 [R12.64], R10 ;  /* 0x0000000a0c005986 */ /* 0x0003e2000c101504 */
[----:B------:R-:W-:-:S02]  /*6990*/  IADD3 R21, R17, c[0x0][0x198], RZ ;  /* 0x0000660011157a10 */ /* 0x000fc40007ffe0ff */
[----:B------:R-:W-:Y:S02]  /*69a0*/  ISETP.LT.AND P5, PT, R5, c[0x0][0x17c], !P0 ;  /* 0x00005f0005007a0c */ /* 0x000fe400047a1270 */
[----:B------:R-:W-:Y:S02]  /*69b0*/  LEA.HI.X.SX32 R5, R17, R2, 0x1, P6 ;  /* 0x0000000211057211 */ /* 0x000fe400030f0eff */
[C---:B------:R-:W-:Y:S02]  /*69c0*/  LEA R16, P6, R21.reuse, R0, 0x1 ;  /* 0x0000000015107211 */ /* 0x040fe400078c08ff */
[----:B------:R-:W-:Y:S02]  /*69d0*/  PRMT R24, R10, 0x7632, R24 ;  /* 0x000076320a187816 */ /* 0x000fe40000000018 */
[C---:B0-----:R-:W-:Y:S02]  /*69e0*/  IADD3 R25, R21.reuse, c[0x0][0x198], RZ ;  /* 0x0000660015197a10 */ /* 0x041fe40007ffe0ff */
[----:B------:R-:W-:-:S02]  /*69f0*/  LEA.HI.X.SX32 R17, R21, R2, 0x1, P6 ;  /* 0x0000000215117211 */ /* 0x000fc400030f0eff */
[----:B------:R-:W-:Y:S01]  /*6a00*/  IADD3 R9, R3, 0x27, RZ ;  /* 0x0000002703097810 */ /* 0x000fe20007ffe0ff */
[----:B------:R0:W-:Y:S01]  /*6a10*/  @P4 STG.E.U16 [R4.64], R24 ;  /* 0x0000001804004986 */ /* 0x0001e2000c101504 */
[C---:B------:R-:W-:Y:S02]  /*6a20*/  LEA R8, P6, R25.reuse, R0, 0x1 ;  /* 0x0000000019087211 */ /* 0x040fe400078c08ff */
[----:B-1----:R-:W-:Y:S01]  /*6a30*/  IADD3 R13, R25, c[0x0][0x198], RZ ;  /* 0x00006600190d7a10 */ /* 0x002fe20007ffe0ff */
[----:B------:R1:W-:Y:S01]  /*6a40*/  @P3 STG.E.U16 [R16.64], R22 ;  /* 0x0000001610003986 */ /* 0x0003e2000c101504 */
[----:B------:R-:W-:Y:S02]  /*6a50*/  IADD3 R20, R3, 0x26, RZ ;  /* 0x0000002603147810 */ /* 0x000fe40007ffe0ff */
[----:B------:R-:W-:Y:S02]  /*6a60*/  ISETP.LT.AND P3, PT, R9, c[0x0][0x17c], !P0 ;  /* 0x00005f0009007a0c */ /* 0x000fe40004761270 */
[----:B------:R-:W-:-:S02]  /*6a70*/  LEA.HI.X.SX32 R9, R25, R2, 0x1, P6 ;  /* 0x0000000219097211 */ /* 0x000fc400030f0eff */
[C---:B------:R-:W-:Y:S02]  /*6a80*/  LEA R12, P6, R13.reuse, R0, 0x1 ;  /* 0x000000000d0c7211 */ /* 0x040fe400078c08ff */
[----:B------:R-:W-:Y:S02]  /*6a90*/  ISETP.LT.AND P4, PT, R20, c[0x0][0x17c], !P0 ;  /* 0x00005f0014007a0c */ /* 0x000fe40004781270 */
[----:B------:R-:W-:Y:S02]  /*6aa0*/  PRMT R20, R22, 0x7632, R20 ;  /* 0x0000763216147816 */ /* 0x000fe40000000014 */
[C---:B------:R-:W-:Y:S02]  /*6ab0*/  IADD3 R21, R13.reuse, c[0x0][0x198], RZ ;  /* 0x000066000d157a10 */ /* 0x040fe40007ffe0ff */
[----:B------:R-:W-:Y:S02]  /*6ac0*/  LEA.HI.X.SX32 R13, R13, R2, 0x1, P6 ;  /* 0x000000020d0d7211 */ /* 0x000fe400030f0eff */
[----:B0-----:R-:W-:Y:S01]  /*6ad0*/  IADD3 R5, R3, 0x29, RZ ;  /* 0x0000002903057810 */ /* 0x001fe20007ffe0ff */
[----:B------:R0:W-:Y:S01]  /*6ae0*/  @P2 STG.E.U16 [R8.64], R20 ;  /* 0x0000001408002986 */ /* 0x0001e2000c101504 */
[----:B------:R-:W-:-:S02]  /*6af0*/  LEA R4, P6, R21, R0, 0x1 ;  /* 0x0000000015047211 */ /* 0x000fc400078c08ff */
[----:B-1----:R-:W-:Y:S01]  /*6b00*/  IADD3 R17, R21, c[0x0][0x198], RZ ;  /* 0x0000660015117a10 */ /* 0x002fe20007ffe0ff */
[----:B------:R1:W-:Y:S01]  /*6b10*/  @P1 STG.E.U16 [R12.64], R18 ;  /* 0x000000120c001986 */ /* 0x0003e2000c101504 */
[----:B------:R-:W-:Y:S02]  /*6b20*/  ISETP.LT.AND P1, PT, R5, c[0x0][0x17c], !P0 ;  /* 0x00005f0005007a0c */ /* 0x000fe40004721270 */
[----:B------:R-:W-:Y:S02]  /*6b30*/  LEA.HI.X.SX32 R5, R21, R2, 0x1, P6 ;  /* 0x0000000215057211 */ /* 0x000fe400030f0eff */
[C---:B------:R-:W-:Y:S02]  /*6b40*/  LEA R16, P6, R17.reuse, R0, 0x1 ;  /* 0x0000000011107211 */ /* 0x040fe400078c08ff */
[----:B------:R-:W-:Y:S02]  /*6b50*/  PRMT R22, R18, 0x7632, R22 ;  /* 0x0000763212167816 */ /* 0x000fe40000000016 */
[----:B------:R-:W-:-:S02]  /*6b60*/  IADD3 R21, R17, c[0x0][0x198], RZ ;  /* 0x0000660011157a10 */ /* 0x000fc40007ffe0ff */
[----:B------:R-:W-:Y:S02]  /*6b70*/  IADD3 R10, R3, 0x28, RZ ;  /* 0x00000028030a7810 */ /* 0x000fe40007ffe0ff */
[----:B------:R-:W-:Y:S02]  /*6b80*/  LEA.HI.X.SX32 R17, R17, R2, 0x1, P6 ;  /* 0x0000000211117211 */ /* 0x000fe400030f0eff */
[----:B0-----:R-:W-:Y:S01]  /*6b90*/  IADD3 R9, R3, 0x2b, RZ ;  /* 0x0000002b03097810 */ /* 0x001fe20007ffe0ff */
[----:B------:R0:W-:Y:S01]  /*6ba0*/  @P5 STG.E.U16 [R4.64], R22 ;  /* 0x0000001604005986 */ /* 0x0001e2000c101504 */
[C---:B------:R-:W-:Y:S02]  /*6bb0*/  LEA R8, P6, R21.reuse, R0, 0x1 ;  /* 0x0000000015087211 */ /* 0x040fe400078c08ff */
[----:B------:R-:W-:Y:S01]  /*6bc0*/  ISETP.LT.AND P2, PT, R10, c[0x0][0x17c], !P0 ;  /* 0x00005f000a007a0c */ /* 0x000fe20004741270 */
[----:B------:R2:W-:Y:S01]  /*6bd0*/  @P4 STG.E.U16 [R16.64], R34 ;  /* 0x0000002210004986 */ /* 0x0005e2000c101504 */
[----:B-1----:R-:W-:-:S02]  /*6be0*/  IADD3 R13, R21, c[0x0][0x198], RZ ;  /* 0x00006600150d7a10 */ /* 0x002fc40007ffe0ff */
[----:B------:R-:W-:Y:S02]  /*6bf0*/  ISETP.LT.AND P4, PT, R9, c[0x0][0x17c], !P0 ;  /* 0x00005f0009007a0c */ /* 0x000fe40004781270 */
[----:B------:R-:W-:Y:S02]  /*6c00*/  LEA.HI.X.SX32 R9, R21, R2, 0x1, P6 ;  /* 0x0000000215097211 */ /* 0x000fe400030f0eff */
[C---:B------:R-:W-:Y:S02]  /*6c10*/  LEA R12, P6, R13.reuse, R0, 0x1 ;  /* 0x000000000d0c7211 */ /* 0x040fe400078c08ff */
[----:B------:R-:W-:Y:S02]  /*6c20*/  PRMT R18, R34, 0x7632, R18 ;  /* 0x0000763222127816 */ /* 0x000fe40000000012 */
[----:B------:R-:W-:Y:S02]  /*6c30*/  IADD3 R21, R13, c[0x0][0x198], RZ ;  /* 0x000066000d157a10 */ /* 0x000fe40007ffe0ff */
[----:B------:R-:W-:-:S02]  /*6c40*/  IADD3 R10, R3, 0x2a, RZ ;  /* 0x0000002a030a7810 */ /* 0x000fc40007ffe0ff */
[----:B------:R-:W-:Y:S02]  /*6c50*/  LEA.HI.X.SX32 R13, R13, R2, 0x1, P6 ;  /* 0x000000020d0d7211 */ /* 0x000fe400030f0eff */
[----:B0-----:R-:W-:Y:S01]  /*6c60*/  IADD3 R5, R3, 0x2d, RZ ;  /* 0x0000002d03057810 */ /* 0x001fe20007ffe0ff */
[----:B------:R0:W-:Y:S01]  /*6c70*/  @P3 STG.E.U16 [R8.64], R18 ;  /* 0x0000001208003986 */ /* 0x0001e2000c101504 */
[C---:B------:R-:W-:Y:S02]  /*6c80*/  LEA R4, P6, R21.reuse, R0, 0x1 ;  /* 0x0000000015047211 */ /* 0x040fe400078c08ff */
[----:B------:R-:W-:Y:S01]  /*6c90*/  ISETP.LT.AND P5, PT, R10, c[0x0][0x17c], !P0 ;  /* 0x00005f000a007a0c */ /* 0x000fe200047a1270 */
[----:B------:R1:W-:Y:S01]  /*6ca0*/  @P2 STG.E.U16 [R12.64], R30 ;  /* 0x0000001e0c002986 */ /* 0x0003e2000c101504 */
[----:B--2---:R-:W-:Y:S02]  /*6cb0*/  IADD3 R17, R21, c[0x0][0x198], RZ ;  /* 0x0000660015117a10 */ /* 0x004fe40007ffe0ff */
[----:B------:R-:W-:-:S02]  /*6cc0*/  ISETP.LT.AND P2, PT, R5, c[0x0][0x17c], !P0 ;  /* 0x00005f0005007a0c */ /* 0x000fc40004741270 */
[----:B------:R-:W-:Y:S02]  /*6cd0*/  LEA.HI.X.SX32 R5, R21, R2, 0x1, P6 ;  /* 0x0000000215057211 */ /* 0x000fe400030f0eff */
[C---:B------:R-:W-:Y:S02]  /*6ce0*/  LEA R16, P6, R17.reuse, R0, 0x1 ;  /* 0x0000000011107211 */ /* 0x040fe400078c08ff */
[----:B------:R-:W-:Y:S02]  /*6cf0*/  PRMT R20, R30, 0x7632, R20 ;  /* 0x000076321e147816 */ /* 0x000fe40000000014 */
[----:B------:R-:W-:Y:S02]  /*6d00*/  IADD3 R21, R17, c[0x0][0x198], RZ ;  /* 0x0000660011157a10 */ /* 0x000fe40007ffe0ff */
[----:B------:R-:W-:Y:S02]  /*6d10*/  IADD3 R10, R3, 0x2c, RZ ;  /* 0x0000002c030a7810 */ /* 0x000fe40007ffe0ff */
[----:B------:R-:W-:-:S02]  /*6d20*/  LEA.HI.X.SX32 R17, R17, R2, 0x1, P6 ;  /* 0x0000000211117211 */ /* 0x000fc400030f0eff */
[----:B0-----:R-:W-:Y:S01]  /*6d30*/  IADD3 R9, R3, 0x2f, RZ ;  /* 0x0000002f03097810 */ /* 0x001fe20007ffe0ff */
[----:B------:R0:W-:Y:S01]  /*6d40*/  @P1 STG.E.U16 [R4.64], R20 ;  /* 0x0000001404001986 */ /* 0x0001e2000c101504 */
[C---:B------:R-:W-:Y:S02]  /*6d50*/  LEA R8, P6, R21.reuse, R0, 0x1 ;  /* 0x0000000015087211 */ /* 0x040fe400078c08ff */
[----:B------:R-:W-:Y:S01]  /*6d60*/  ISETP.LT.AND P3, PT, R10, c[0x0][0x17c], !P0 ;  /* 0x00005f000a007a0c */ /* 0x000fe20004761270 */
[----:B------:R2:W-:Y:S01]  /*6d70*/  @P5 STG.E.U16 [R16.64], R26 ;  /* 0x0000001a10005986 */ /* 0x0005e2000c101504 */
[----:B-1----:R-:W-:Y:S02]  /*6d80*/  IADD3 R13, R21, c[0x0][0x198], RZ ;  /* 0x00006600150d7a10 */ /* 0x002fe40007ffe0ff */
[----:B------:R-:W-:Y:S02]  /*6d90*/  ISETP.LT.AND P5, PT, R9, c[0x0][0x17c], !P0 ;  /* 0x00005f0009007a0c */ /* 0x000fe400047a1270 */
[----:B------:R-:W-:-:S02]  /*6da0*/  LEA.HI.X.SX32 R9, R21, R2, 0x1, P6 ;  /* 0x0000000215097211 */ /* 0x000fc400030f0eff */
[C---:B------:R-:W-:Y:S02]  /*6db0*/  LEA R12, P6, R13.reuse, R0, 0x1 ;  /* 0x000000000d0c7211 */ /* 0x040fe400078c08ff */
[----:B------:R-:W-:Y:S02]  /*6dc0*/  PRMT R18, R26, 0x7632, R18 ;  /* 0x000076321a127816 */ /* 0x000fe40000000012 */
[----:B------:R-:W-:Y:S02]  /*6dd0*/  IADD3 R21, R13, c[0x0][0x198], RZ ;  /* 0x000066000d157a10 */ /* 0x000fe40007ffe0ff */
[----:B------:R-:W-:Y:S02]  /*6de0*/  IADD3 R10, R3, 0x2e, RZ ;  /* 0x0000002e030a7810 */ /* 0x000fe40007ffe0ff */
[----:B------:R-:W-:Y:S02]  /*6df0*/  LEA.HI.X.SX32 R13, R13, R2, 0x1, P6 ;  /* 0x000000020d0d7211 */ /* 0x000fe400030f0eff */
[----:B0-----:R-:W-:Y:S01]  /*6e00*/  IADD3 R5, R3, 0x31, RZ ;  /* 0x0000003103057810 */ /* 0x001fe20007ffe0ff */
[----:B------:R0:W-:Y:S01]  /*6e10*/  @P4 STG.E.U16 [R8.64], R18 ;  /* 0x0000001208004986 */ /* 0x0001e2000c101504 */
[----:B------:R-:W-:-:S02]  /*6e20*/  LEA R4, P6, R21, R0, 0x1 ;  /* 0x0000000015047211 */ /* 0x000fc400078c08ff */
[----:B------:R-:W-:Y:S01]  /*6e30*/  ISETP.LT.AND P1, PT, R10, c[0x0][0x17c], !P0 ;  /* 0x00005f000a007a0c */ /* 0x000fe20004721270 */
[----:B------:R1:W-:Y:S01]  /*6e40*/  @P3 STG.E.U16 [R12.64], R14 ;  /* 0x0000000e0c003986 */ /* 0x0003e2000c101504 */
[----:B--2---:R-:W-:Y:S02]  /*6e50*/  IADD3 R17, R21, c[0x0][0x198], RZ ;  /* 0x0000660015117a10 */ /* 0x004fe40007ffe0ff */
[----:B------:R-:W-:Y:S02]  /*6e60*/  ISETP.LT.AND P3, PT, R5, c[0x0][0x17c], !P0 ;  /* 0x00005f0005007a0c */ /* 0x000fe40004761270 */
[----:B------:R-:W-:Y:S02]  /*6e70*/  LEA.HI.X.SX32 R5, R21, R2, 0x1, P6 ;  /* 0x0000000215057211 */ /* 0x000fe400030f0eff */
[----:B------:R-:W-:Y:S02]  /*6e80*/  LEA R16, P6, R17, R0, 0x1 ;  /* 0x0000000011107211 */ /* 0x000fe400078c08ff */
[----:B------:R-:W-:-:S02]  /*6e90*/  PRMT R20, R14, 0x7632, R20 ;  /* 0x000076320e147816 */ /* 0x000fc40000000014 */
[----:B------:R-:W-:Y:S02]  /*6ea0*/  IADD3 R21, R17, c[0x0][0x198], RZ ;  /* 0x0000660011157a10 */ /* 0x000fe40007ffe0ff */
        /* <DEDUP_REMOVED lines=12> */
[C---:B------:R-:W-:Y:S02]  /*6f70*/  IADD3 R21, R13.reuse, c[0x0][0x198], RZ ;  /* 0x000066000d157a10 */ /* 0x040fe40007ffe0ff */
[----:B------:R-:W-:-:S02]  /*6f80*/  LEA.HI.X.SX32 R13, R13, R2, 0x1, P6 ;  /* 0x000000020d0d7211 */ /* 0x000fc400030f0eff */
[----:B0-----:R-:W-:Y:S01]  /*6f90*/  IADD3 R5, R3, 0x35, RZ ;  /* 0x0000003503057810 */ /* 0x001fe20007ffe0ff */
[----:B------:R0:W-:Y:S01]  /*6fa0*/  @P5 STG.E.U16 [R8.64], R14 ;  /* 0x0000000e08005986 */ /* 0x0001e2000c101504 */
[C---:B------:R-:W-:Y:S02]  /*6fb0*/  LEA R4, P6, R21.reuse, R0, 0x1 ;  /* 0x0000000015047211 */ /* 0x040fe400078c08ff */
[----:B--2---:R-:W-:Y:S01]  /*6fc0*/  IADD3 R17, R21, c[0x0][0x198], RZ ;  /* 0x0000660015117a10 */ /* 0x004fe20007ffe0ff */
[----:B------:R1:W-:Y:S01]  /*6fd0*/  @P4 STG.E.U16 [R12.64], R11 ;  /* 0x0000000b0c004986 */ /* 0x0003e2000c101504 */
[----:B------:R-:W-:Y:S02]  /*6fe0*/  IADD3 R10, R3, 0x32, RZ ;  /* 0x00000032030a7810 */ /* 0x000fe40007ffe0ff */
[----:B------:R-:W-:Y:S02]  /*6ff0*/  ISETP.LT.AND P4, PT, R5, c[0x0][0x17c], !P0 ;  /* 0x00005f0005007a0c */ /* 0x000fe40004781270 */
[----:B------:R-:W-:-:S02]  /*7000*/  LEA.HI.X.SX32 R5, R21, R2, 0x1, P6 ;  /* 0x0000000215057211 */ /* 0x000fc400030f0eff */
[C---:B------:R-:W-:Y:S02]  /*7010*/  LEA R16, P6, R17.reuse, R0, 0x1 ;  /* 0x0000000011107211 */ /* 0x040fe400078c08ff */
[----:B------:R-:W-:Y:S02]  /*7020*/  ISETP.LT.AND P2, PT, R10, c[0x0][0x17c], !P0 ;  /* 0x00005f000a007a0c */ /* 0x000fe40004741270 */
[----:B0-----:R-:W-:Y:S02]  /*7030*/  IADD3 R9, R17, c[0x0][0x198], RZ ;  /* 0x0000660011097a10 */ /* 0x001fe40007ffe0ff */
[----:B------:R-:W-:Y:S02]  /*7040*/  IADD3 R10, R3, 0x34, RZ ;  /* 0x00000034030a7810 */ /* 0x000fe40007ffe0ff */
[----:B------:R-:W-:Y:S02]  /*7050*/  LEA.HI.X.SX32 R17, R17, R2, 0x1, P6 ;  /* 0x0000000211117211 */ /* 0x000fe400030f0eff */
[----:B-1----:R-:W-:-:S02]  /*7060*/  PRMT R13, R11, 0x7632, R13 ;  /* 0x000076320b0d7816 */ /* 0x002fc4000000000d */
[C---:B------:R-:W-:Y:S02]  /*7070*/  LEA R8, P6, R9.reuse, R0, 0x1 ;  /* 0x0000000009087211 */ /* 0x040fe400078c08ff */
[----:B------:R-:W-:Y:S02]  /*7080*/  ISETP.LT.AND P5, PT, R10, c[0x0][0x17c], !P0 ;  /* 0x00005f000a007a0c */ /* 0x000fe400047a1270 */
[C---:B------:R-:W-:Y:S02]  /*7090*/  IADD3 R11, R9.reuse, c[0x0][0x198], RZ ;  /* 0x00006600090b7a10 */ /* 0x040fe40007ffe0ff */
[----:B------:R-:W-:Y:S02]  /*70a0*/  LEA.HI.X.SX32 R9, R9, R2, 0x1, P6 ;  /* 0x0000000209097211 */ /* 0x000fe400030f0eff */
[----:B------:R-:W-:Y:S01]  /*70b0*/  LEA R10, P6, R11, R0, 0x1 ;  /* 0x000000000b0a7211 */ /* 0x000fe200078c08ff */
[----:B------:R0:W-:Y:S01]  /*70c0*/  @P3 STG.E.U16 [R4.64], R13 ;  /* 0x0000000d04003986 */ /* 0x0001e2000c101504 */
[----:B------:R-:W-:-:S02]  /*70d0*/  PRMT R14, R23, 0x7632, R14 ;  /* 0x00007632170e7816 */ /* 0x000fc4000000000e */
[----:B------:R-:W-:Y:S01]  /*70e0*/  IADD3 R6, R3, 0x36, RZ ;  /* 0x0000003603067810 */ /* 0x000fe20007ffe0ff */
[----:B------:R1:W-:Y:S03]  /*70f0*/  @P2 STG.E.U16 [R16.64], R23 ;  /* 0x0000001710002986 */ /* 0x0003e6000c101504 */
[----:B------:R-:W-:Y:S02]  /*7100*/  ISETP.LT.AND P3, PT, R6, c[0x0][0x17c], !P0 ;  /* 0x00005f0006007a0c */ /* 0x000fe40004761270 */
[C---:B0-----:R-:W-:Y:S02]  /*7110*/  IADD3 R13, R11.reuse, c[0x0][0x198], RZ ;  /* 0x000066000b0d7a10 */ /* 0x041fe40007ffe0ff */
[----:B------:R-:W-:Y:S02]  /*7120*/  LEA.HI.X.SX32 R11, R11, R2, 0x1, P6 ;  /* 0x000000020b0b7211 */ /* 0x000fe400030f0eff */
[----:B------:R-:W-:Y:S01]  /*7130*/  IADD3 R5, R3, 0x39, RZ ;  /* 0x0000003903057810 */ /* 0x000fe20007ffe0ff */
[----:B------:R0:W-:Y:S01]  /*7140*/  @P1 STG.E.U16 [R8.64], R14 ;  /* 0x0000000e08001986 */ /* 0x0001e2000c101504 */
[----:B------:R-:W-:-:S02]  /*7150*/  LEA R4, P6, R13, R0, 0x1 ;  /* 0x000000000d047211 */ /* 0x000fc400078c08ff */
[----:B-1----:R-:W-:Y:S01]  /*7160*/  IADD3 R17, R13, c[0x0][0x198], RZ ;  /* 0x000066000d117a10 */ /* 0x002fe20007ffe0ff */
[----:B------:R1:W-:Y:S01]  /*7170*/  @P5 STG.E.U16 [R10.64], R19 ;  /* 0x000000130a005986 */ /* 0x0003e2000c101504 */
[----:B------:R-:W-:Y:S02]  /*7180*/  IADD3 R6, R3, 0x37, RZ ;  /* 0x0000003703067810 */ /* 0x000fe40007ffe0ff */
[----:B------:R-:W-:Y:S02]  /*7190*/  ISETP.LT.AND P5, PT, R5, c[0x0][0x17c], !P0 ;  /* 0x00005f0005007a0c */ /* 0x000fe400047a1270 */
[----:B------:R-:W-:Y:S02]  /*71a0*/  LEA.HI.X.SX32 R5, R13, R2, 0x1, P6 ;  /* 0x000000020d057211 */ /* 0x000fe400030f0eff */
[----:B------:R-:W-:Y:S02]  /*71b0*/  LEA R12, P6, R17, R0, 0x1 ;  /* 0x00000000110c7211 */ /* 0x000fe400078c08ff */
[----:B------:R-:W-:-:S02]  /*71c0*/  ISETP.LT.AND P2, PT, R6, c[0x0][0x17c], !P0 ;  /* 0x00005f0006007a0c */ /* 0x000fc40004741270 */
[----:B0-----:R-:W-:Y:S02]  /*71d0*/  IADD3 R9, R17, c[0x0][0x198], RZ ;  /* 0x0000660011097a10 */ /* 0x001fe40007ffe0ff */
[----:B------:R-:W-:Y:S02]  /*71e0*/  IADD3 R6, R3, 0x38, RZ ;  /* 0x0000003803067810 */ /* 0x000fe40007ffe0ff */
[----:B------:R-:W-:Y:S02]  /*71f0*/  LEA.HI.X.SX32 R13, R17, R2, 0x1, P6 ;  /* 0x00000002110d7211 */ /* 0x000fe400030f0eff */
[C---:B------:R-:W-:Y:S02]  /*7200*/  LEA R8, P6, R9.reuse, R0, 0x1 ;  /* 0x0000000009087211 */ /* 0x040fe400078c08ff */
[----:B------:R-:W-:Y:S02]  /*7210*/  ISETP.LT.AND P1, PT, R6, c[0x0][0x17c], !P0 ;  /* 0x00005f0006007a0c */ /* 0x000fe40004721270 */
[----:B-1----:R-:W-:-:S02]  /*7220*/  IADD3 R11, R9, c[0x0][0x198], RZ ;  /* 0x00006600090b7a10 */ /* 0x002fc40007ffe0ff */
[----:B------:R-:W-:Y:S02]  /*7230*/  LEA.HI.X.SX32 R9, R9, R2, 0x1, P6 ;  /* 0x0000000209097211 */ /* 0x000fe400030f0eff */
[----:B------:R-:W-:Y:S02]  /*7240*/  PRMT R16, R19, 0x7632, R16 ;  /* 0x0000763213107816 */ /* 0x000fe40000000010 */
[----:B------:R-:W-:Y:S02]  /*7250*/  LEA R10, P6, R11, R0, 0x1 ;  /* 0x000000000b0a7211 */ /* 0x000fe400078c08ff */
[----:B------:R-:W-:Y:S02]  /*7260*/  PRMT R14, R35, 0x7632, R14 ;  /* 0x00007632230e7816 */ /* 0x000fe4000000000e */
[C---:B------:R-:W-:Y:S01]  /*7270*/  IADD3 R17, R11.reuse, c[0x0][0x198], RZ ;  /* 0x000066000b117a10 */ /* 0x040fe20007ffe0ff */
[----:B------:R0:W-:Y:S01]  /*7280*/  @P4 STG.E.U16 [R4.64], R16 ;  /* 0x0000001004004986 */ /* 0x0001e2000c101504 */
[----:B------:R-:W-:-:S02]  /*7290*/  LEA.HI.X.SX32 R11, R11, R2, 0x1, P6 ;  /* 0x000000020b0b7211 */ /* 0x000fc400030f0eff */
[C---:B------:R-:W-:Y:S01]  /*72a0*/  IADD3 R6, R3.reuse, 0x3a, RZ ;  /* 0x0000003a03067810 */ /* 0x040fe20007ffe0ff */
[----:B------:R1:W-:Y:S04]  /*72b0*/  @P3 STG.E.U16 [R12.64], R35 ;  /* 0x000000230c003986 */ /* 0x0003e8000c101504 */
[----:B------:R2:W-:Y:S01]  /*72c0*/  @P2 STG.E.U16 [R8.64], R14 ;  /* 0x0000000e08002986 */ /* 0x0005e2000c101504 */
[----:B0-----:R-:W-:Y:S02]  /*72d0*/  IADD3 R5, R3, 0x3d, RZ ;  /* 0x0000003d03057810 */ /* 0x001fe40007ffe0ff */
[C---:B------:R-:W-:Y:S01]  /*72e0*/  LEA R4, P6, R17.reuse, R0, 0x1 ;  /* 0x0000000011047211 */ /* 0x040fe200078c08ff */
[----:B------:R0:W-:Y:S01]  /*72f0*/  @P1 STG.E.U16 [R10.64], R31 ;  /* 0x0000001f0a001986 */ /* 0x0001e2000c101504 */
[----:B-1----:R-:W-:-:S02]  /*7300*/  IADD3 R13, R17, c[0x0][0x198], RZ ;  /* 0x00006600110d7a10 */ /* 0x002fc40007ffe0ff */
[----:B------:R-:W-:Y:S02]  /*7310*/  ISETP.LT.AND P1, PT, R5, c[0x0][0x17c], !P0 ;  /* 0x00005f0005007a0c */ /* 0x000fe40004721270 */
[----:B------:R-:W-:Y:S02]  /*7320*/  LEA.HI.X.SX32 R5, R17, R2, 0x1, P6 ;  /* 0x0000000211057211 */ /* 0x000fe400030f0eff */
[----:B------:R-:W-:Y:S02]  /*7330*/  ISETP.LT.AND P4, PT, R6, c[0x0][0x17c], !P0 ;  /* 0x00005f0006007a0c */ /* 0x000fe40004781270 */
[----:B------:R-:W-:Y:S02]  /*7340*/  LEA R12, P6, R13, R0, 0x1 ;  /* 0x000000000d0c7211 */ /* 0x000fe400078c08ff */
[----:B------:R-:W-:Y:S02]  /*7350*/  IADD3 R6, R3, 0x3b, RZ ;  /* 0x0000003b03067810 */ /* 0x000fe40007ffe0ff */
[----:B--2---:R-:W-:-:S02]  /*7360*/  IADD3 R9, R13, c[0x0][0x198], RZ ;  /* 0x000066000d097a10 */ /* 0x004fc40007ffe0ff */
[----:B0-----:R-:W-:Y:S02]  /*7370*/  PRMT R11, R31, 0x7632, R11 ;  /* 0x000076321f0b7816 */ /* 0x001fe4000000000b */
[----:B------:R-:W-:Y:S02]  /*7380*/  LEA.HI.X.SX32 R13, R13, R2, 0x1, P6 ;  /* 0x000000020d0d7211 */ /* 0x000fe400030f0eff */
[----:B------:R-:W-:Y:S02]  /*7390*/  ISETP.LT.AND P3, PT, R6, c[0x0][0x17c], !P0 ;  /* 0x00005f0006007a0c */ /* 0x000fe40004761270 */
[----:B------:R-:W-:Y:S02]  /*73a0*/  LEA R16, P6, R9, R0, 0x1 ;  /* 0x0000000009107211 */ /* 0x000fe400078c08ff */
[----:B------:R-:W-:Y:S01]  /*73b0*/  IADD3 R6, R3, 0x3c, RZ ;  /* 0x0000003c03067810 */ /* 0x000fe20007ffe0ff */
[----:B------:R0:W-:Y:S01]  /*73c0*/  @P5 STG.E.U16 [R4.64], R11 ;  /* 0x0000000b04005986 */ /* 0x0001e2000c101504 */
[----:B------:R-:W-:-:S02]  /*73d0*/  IADD3 R19, R9, c[0x0][0x198], RZ ;  /* 0x0000660009137a10 */ /* 0x000fc40007ffe0ff */
[----:B------:R-:W-:Y:S02]  /*73e0*/  LEA.HI.X.SX32 R17, R9, R2, 0x1, P6 ;  /* 0x0000000209117211 */ /* 0x000fe400030f0eff */
[----:B------:R-:W-:Y:S01]  /*73f0*/  ISETP.LT.AND P2, PT, R6, c[0x0][0x17c], !P0 ;  /* 0x00005f0006007a0c */ /* 0x000fe20004741270 */
[----:B------:R-:W1:Y:S01]  /*7400*/  LDS.128 R8, [R36] ;  /* 0x0000000024087984 */ /* 0x000e620000000c00 */
[----:B------:R-:W-:Y:S02]  /*7410*/  LEA R20, P6, R19, R0, 0x1 ;  /* 0x0000000013147211 */ /* 0x000fe400078c08ff */
[----:B------:R-:W-:Y:S02]  /*7420*/  PRMT R14, R27, 0x7632, R14 ;  /* 0x000076321b0e7816 */ /* 0x000fe4000000000e */
[C---:B------:R-:W-:Y:S02]  /*7430*/  LEA.HI.X.SX32 R21, R19.reuse, R2, 0x1, P6 ;  /* 0x0000000213157211 */ /* 0x040fe400030f0eff */
[----:B------:R-:W-:Y:S01]  /*7440*/  IADD3 R19, R19, c[0x0][0x198], RZ ;  /* 0x0000660013137a10 */ /* 0x000fe20007ffe0ff */
[----:B------:R2:W-:Y:S01]  /*7450*/  @P4 STG.E.U16 [R12.64], R27 ;  /* 0x0000001b0c004986 */ /* 0x0005e2000c101504 */
[----:B0-----:R-:W-:-:S02]  /*7460*/  IADD3 R5, R3, 0x41, RZ ;  /* 0x0000004103057810 */ /* 0x001fc40007ffe0ff */
[----:B------:R-:W-:Y:S01]  /*7470*/  IADD3 R6, R3, 0x3e, RZ ;  /* 0x0000003e03067810 */ /* 0x000fe20007ffe0ff */
[----:B------:R-:W-:Y:S01]  /*7480*/  @P3 STG.E.U16 [R16.64], R14 ;  /* 0x0000000e10003986 */ /* 0x000fe2000c101504 */
[----:B------:R-:W-:-:S03]  /*7490*/  LEA R4, P6, R19, R0, 0x1 ;  /* 0x0000000013047211 */ /* 0x000fc600078c08ff */
[----:B------:R0:W-:Y:S01]  /*74a0*/  @P2 STG.E.U16 [R20.64], R15 ;  /* 0x0000000f14002986 */ /* 0x0001e2000c101504 */
[----:B------:R-:W-:Y:S02]  /*74b0*/  ISETP.LT.AND P2, PT, R5, c[0x0][0x17c], !P0 ;  /* 0x00005f0005007a0c */ /* 0x000fe40004741270 */
[----:B------:R-:W-:Y:S02]  /*74c0*/  ISETP.LT.AND P5, PT, R6, c[0x0][0x17c], !P0 ;  /* 0x00005f0006007a0c */ /* 0x000fe400047a1270 */
[C---:B--2---:R-:W-:Y:S02]  /*74d0*/  IADD3 R13, R19.reuse, c[0x0][0x198], RZ ;  /* 0x00006600130d7a10 */ /* 0x044fe40007ffe0ff */
[----:B------:R-:W-:Y:S02]  /*74e0*/  LEA.HI.X.SX32 R5, R19, R2, 0x1, P6 ;  /* 0x0000000213057211 */ /* 0x000fe400030f0eff */
[----:B------:R-:W-:Y:S01]  /*74f0*/  IADD3 R6, R3, 0x3f, RZ ;  /* 0x0000003f03067810 */ /* 0x000fe20007ffe0ff */
[----:B------:R-:W2:Y:S01]  /*7500*/  LDS.128 R16, [R39] ;  /* 0x0000000027107984 */ /* 0x000ea20000000c00 */
[----:B------:R-:W-:-:S02]  /*7510*/  LEA R22, P6, R13, R0, 0x1 ;  /* 0x000000000d167211 */ /* 0x000fc400078c08ff */
[----:B------:R-:W-:Y:S02]  /*7520*/  ISETP.LT.AND P4, PT, R6, c[0x0][0x17c], !P0 ;  /* 0x00005f0006007a0c */ /* 0x000fe40004781270 */
[----:B------:R-:W-:Y:S02]  /*7530*/  IADD3 R25, R13, c[0x0][0x198], RZ ;  /* 0x000066000d197a10 */ /* 0x000fe40007ffe0ff */
[----:B------:R-:W-:Y:S02]  /*7540*/  IADD3 R6, R3, 0x40, RZ ;  /* 0x0000004003067810 */ /* 0x000fe40007ffe0ff */
[----:B------:R-:W-:Y:S02]  /*7550*/  PRMT R12, R15, 0x7632, R12 ;  /* 0x000076320f0c7816 */ /* 0x000fe4000000000c */
[----:B------:R-:W-:Y:S02]  /*7560*/  LEA.HI.X.SX32 R23, R13, R2, 0x1, P6 ;  /* 0x000000020d177211 */ /* 0x000fe400030f0eff */
[----:B0-----:R-:W-:Y:S01]  /*7570*/  LEA R20, P6, R25, R0, 0x1 ;  /* 0x0000000019147211 */ /* 0x001fe200078c08ff */
[----:B------:R0:W-:Y:S01]  /*7580*/  @P1 STG.E.U16 [R4.64], R12 ;  /* 0x0000000c04001986 */ /* 0x0001e2000c101504 */
[----:B------:R-:W-:-:S02]  /*7590*/  ISETP.LT.AND P3, PT, R6, c[0x0][0x17c], !P0 ;  /* 0x00005f0006007a0c */ /* 0x000fc40004761270 */
[----:B------:R-:W-:Y:S01]  /*75a0*/  IADD3 R27, R25, c[0x0][0x198], RZ ;  /* 0x00006600191b7a10 */ /* 0x000fe20007ffe0ff */
[----:B------:R-:W3:Y:S01]  /*75b0*/  LDS.128 R12, [R38] ;  /* 0x00000000260c7984 */ /* 0x000ee20000000c00 */
[----:B------:R-:W-:Y:S02]  /*75c0*/  IADD3 R6, R3, 0x42, RZ ;  /* 0x0000004203067810 */ /* 0x000fe40007ffe0ff */
[----:B------:R-:W-:Y:S02]  /*75d0*/  LEA.HI.X.SX32 R21, R25, R2, 0x1, P6 ;  /* 0x0000000219157211 */ /* 0x000fe400030f0eff */
[----:B------:R-:W-:Y:S02]  /*75e0*/  LEA R24, P6, R27, R0, 0x1 ;  /* 0x000000001b187211 */ /* 0x000fe400078c08ff */
[----:B------:R-:W-:Y:S02]  /*75f0*/  ISETP.LT.AND P1, PT, R6, c[0x0][0x17c], !P0 ;  /* 0x00005f0006007a0c */ /* 0x000fe40004721270 */
[----:B------:R-:W-:Y:S01]  /*7600*/  IADD3 R6, R3, 0x43, RZ ;  /* 0x0000004303067810 */ /* 0x000fe20007ffe0ff */
[----:B------:R4:W-:Y:S01]  /*7610*/  @P5 STG.E.U16 [R22.64], R7 ;  /* 0x0000000716005986 */ /* 0x0009e2000c101504 */
[----:B------:R-:W-:-:S02]  /*7620*/  LEA.HI.X.SX32 R25, R27, R2, 0x1, P6 ;  /* 0x000000021b197211 */ /* 0x000fc400030f0eff */
[----:B0-----:R-:W-:Y:S02]  /*7630*/  PRMT R5, R7, 0x7632, R5 ;  /* 0x0000763207057816 */ /* 0x001fe40000000005 */
[----:B------:R-:W-:Y:S02]  /*7640*/  IADD3 R27, R27, c[0x0][0x198], RZ ;  /* 0x000066001b1b7a10 */ /* 0x000fe40007ffe0ff */
[----:B------:R-:W-:Y:S02]  /*7650*/  ISETP.LT.AND P5, PT, R6, c[0x0][0x17c], !P0 ;  /* 0x00005f0006007a0c */ /* 0x000fe400047a1270 */
[C---:B------:R-:W-:Y:S02]  /*7660*/  IADD3 R6, R3.reuse, 0x44, RZ ;  /* 0x0000004403067810 */ /* 0x040fe40007ffe0ff */
[----:B------:R-:W-:Y:S01]  /*7670*/  IADD3 R4, R3, 0x45, RZ ;  /* 0x0000004503047810 */ /* 0x000fe20007ffe0ff */
[----:B------:R0:W-:Y:S01]  /*7680*/  @P4 STG.E.U16 [R20.64], R5 ;  /* 0x0000000514004986 */ /* 0x0001e2000c101504 */
[----:B----4-:R-:W-:-:S02]  /*7690*/  LEA R22, P6, R27, R0, 0x1 ;  /* 0x000000001b167211 */ /* 0x010fc400078c08ff */
[C---:B------:R-:W-:Y:S01]  /*76a0*/  IADD3 R29, R27.reuse, c[0x0][0x198], RZ ;  /* 0x000066001b1d7a10 */ /* 0x040fe20007ffe0ff */
[----:B-1----:R1:W-:Y:S01]  /*76b0*/  @P3 STG.E.U16 [R24.64], R8 ;  /* 0x0000000818003986 */ /* 0x0023e2000c101504 */
[----:B------:R-:W-:Y:S02]  /*76c0*/  ISETP.LT.AND P4, PT, R6, c[0x0][0x17c], !P0 ;  /* 0x00005f0006007a0c */ /* 0x000fe40004781270 */
[----:B------:R-:W-:Y:S02]  /*76d0*/  ISETP.LT.AND P3, PT, R4, c[0x0][0x17c], !P0 ;  /* 0x00005f0004007a0c */ /* 0x000fe40004761270 */
[----:B------:R-:W-:Y:S01]  /*76e0*/  LEA.HI.X.SX32 R23, R27, R2, 0x1, P6 ;  /* 0x000000021b177211 */ /* 0x000fe200030f0eff */
[----:B------:R-:W4:Y:S01]  /*76f0*/  LDS.128 R4, [R37] ;  /* 0x0000000025047984 */ /* 0x000f220000000c00 */
[C---:B------:R-:W-:Y:S02]  /*7700*/  LEA R26, P6, R29.reuse, R0, 0x1 ;  /* 0x000000001d1a7211 */ /* 0x040fe400078c08ff */
[----:B0-----:R-:W-:-:S02]  /*7710*/  IADD3 R21, R29, c[0x0][0x198], RZ ;  /* 0x000066001d157a10 */ /* 0x001fc40007ffe0ff */
[----:B------:R-:W-:Y:S02]  /*7720*/  LEA.HI.X.SX32 R27, R29, R2, 0x1, P6 ;  /* 0x000000021d1b7211 */ /* 0x000fe400030f0eff */
[----:B-1----:R-:W-:Y:S02]  /*7730*/  PRMT R25, R8, 0x7632, R25 ;  /* 0x0000763208197816 */ /* 0x002fe40000000019 */
[----:B------:R-:W-:Y:S02]  /*7740*/  LEA R24, P6, R21, R0, 0x1 ;  /* 0x0000000015187211 */ /* 0x000fe400078c08ff */
[----:B------:R-:W-:Y:S01]  /*7750*/  IADD3 R28, R3, 0x46, RZ ;  /* 0x00000046031c7810 */ /* 0x000fe20007ffe0ff */
[----:B------:R0:W-:Y:S01]  /*7760*/  @P2 STG.E.U16 [R22.64], R25 ;  /* 0x0000001916002986 */ /* 0x0001e2000c101504 */
[C---:B------:R-:W-:Y:S02]  /*7770*/  IADD3 R31, R21.reuse, c[0x0][0x198], RZ ;  /* 0x00006600151f7a10 */ /* 0x040fe40007ffe0ff */
[----:B------:R-:W-:Y:S01]  /*7780*/  ISETP.LT.AND P2, PT, R28, c[0x0][0x17c], !P0 ;  /* 0x00005f001c007a0c */ /* 0x000fe20004741270 */
[----:B--2---:R1:W-:Y:S01]  /*7790*/  @P1 STG.E.U16 [R26.64], R16 ;  /* 0x000000101a001986 */ /* 0x0043e2000c101504 */
[----:B0-----:R-:W-:-:S03]  /*77a0*/  LEA.HI.X.SX32 R25, R21, R2, 0x1, P6 ;  /* 0x0000000215197211 */ /* 0x001fc600030f0eff */
[----:B------:R-:W0:Y:S01]  /*77b0*/  LDS.128 R20, [R36+0x800] ;  /* 0x0008000024147984 */ /* 0x000e220000000c00 */
[C---:B------:R-:W-:Y:S02]  /*77c0*/  LEA R28, P6, R31.reuse, R0, 0x1 ;  /* 0x000000001f1c7211 */ /* 0x040fe400078c08ff */
[----:B-1----:R-:W-:Y:S02]  /*77d0*/  PRMT R27, R16, 0x7632, R27 ;  /* 0x00007632101b7816 */ /* 0x002fe4000000001b */
[C---:B------:R-:W-:Y:S02]  /*77e0*/  LEA.HI.X.SX32 R29, R31.reuse, R2, 0x1, P6 ;  /* 0x000000021f1d7211 */ /* 0x040fe400030f0eff */
[----:B------:R-:W-:Y:S01]  /*77f0*/  IADD3 R31, R31, c[0x0][0x198], RZ ;  /* 0x000066001f1f7a10 */ /* 0x000fe20007ffe0ff */
[----:B------:R-:W-:Y:S01]  /*7800*/  @P5 STG.E.U16 [R24.64], R27 ;  /* 0x0000001b18005986 */ /* 0x000fe2000c101504 */
[----:B------:R-:W-:Y:S02]  /*7810*/  IADD3 R8, R3, 0x47, RZ ;  /* 0x0000004703087810 */ /* 0x000fe40007ffe0ff */
[C---:B------:R-:W-:Y:S01]  /*7820*/  LEA R30, P6, R31.reuse, R0, 0x1 ;  /* 0x000000001f1e7211 */ /* 0x040fe200078c08ff */
[----:B------:R-:W1:Y:S01]  /*7830*/  LDS.128 R24, [R39+0x800] ;  /* 0x0008000027187984 */ /* 0x000e620000000c00 */
[----:B------:R-:W-:-:S02]  /*7840*/  IADD3 R33, R31, c[0x0][0x198], RZ ;  /* 0x000066001f217a10 */ /* 0x000fc40007ffe0ff */
[----:B------:R-:W-:Y:S02]  /*7850*/  ISETP.LT.AND P1, PT, R8, c[0x0][0x17c], !P0 ;  /* 0x00005f0008007a0c */ /* 0x000fe40004721270 */
[----:B---3--:R-:W-:Y:S02]  /*7860*/  PRMT R16, R12, 0x7632, R16 ;  /* 0x000076320c107816 */ /* 0x008fe40000000010 */
[----:B------:R-:W-:Y:S02]  /*7870*/  LEA.HI.X.SX32 R31, R31, R2, 0x1, P6 ;  /* 0x000000021f1f7211 */ /* 0x000fe400030f0eff */
[----:B------:R-:W-:Y:S02]  /*7880*/  IADD3 R8, R3, 0x48, RZ ;  /* 0x0000004803087810 */ /* 0x000fe40007ffe0ff */
[C---:B------:R-:W-:Y:S01]  /*7890*/  LEA R32, P6, R33.reuse, R0, 0x1 ;  /* 0x0000000021207211 */ /* 0x040fe200078c08ff */
[----:B------:R2:W-:Y:S01]  /*78a0*/  @P4 STG.E.U16 [R28.64], R12 ;  /* 0x0000000c1c004986 */ /* 0x0005e2000c101504 */
[----:B------:R-:W-:-:S02]  /*78b0*/  IADD3 R35, R33, c[0x0][0x198], RZ ;  /* 0x0000660021237a10 */ /* 0x000fc40007ffe0ff */
[----:B------:R-:W-:Y:S01]  /*78c0*/  ISETP.LT.AND P5, PT, R8, c[0x0][0x17c], !P0 ;  /* 0x00005f0008007a0c */ /* 0x000fe200047a1270 */
[----:B------:R-:W-:Y:S01]  /*78d0*/  @P3 STG.E.U16 [R30.64], R16 ;  /* 0x000000101e003986 */ /* 0x000fe2000c101504 */
[----:B------:R-:W-:Y:S02]  /*78e0*/  IADD3 R8, R3, 0x49, RZ ;  /* 0x0000004903087810 */ /* 0x000fe40007ffe0ff */
[----:B------:R-:W-:Y:S01]  /*78f0*/  LEA.HI.X.SX32 R33, R33, R2, 0x1, P6 ;  /* 0x0000000221217211 */ /* 0x000fe200030f0eff */
[----:B------:R-:W3:Y:S01]  /*7900*/  LDS.128 R28, [R38+0x800] ;  /* 0x00080000261c7984 */ /* 0x000ee20000000c00 */
[C---:B------:R-:W-:Y:S02]  /*7910*/  LEA R40, P6, R35.reuse, R0, 0x1 ;  /* 0x0000000023287211 */ /* 0x040fe400078c08ff */
[----:B------:R-:W-:Y:S02]  /*7920*/  IADD3 R45, R35, c[0x0][0x198], RZ ;  /* 0x00006600232d7a10 */ /* 0x000fe40007ffe0ff */
[----:B------:R-:W-:-:S02]  /*7930*/  ISETP.LT.AND P4, PT, R8, c[0x0][0x17c], !P0 ;  /* 0x00005f0008007a0c */ /* 0x000fc40004781270 */
[----:B------:R-:W-:Y:S02]  /*7940*/  IADD3 R8, R3, 0x4a, RZ ;  /* 0x0000004a03087810 */ /* 0x000fe40007ffe0ff */
[----:B------:R-:W-:Y:S02]  /*7950*/  LEA.HI.X.SX32 R41, R35, R2, 0x1, P6 ;  /* 0x0000000223297211 */ /* 0x000fe400030f0eff */
[----:B------:R-:W-:Y:S01]  /*7960*/  LEA R42, P6, R45, R0, 0x1 ;  /* 0x000000002d2a7211 */ /* 0x000fe200078c08ff */
[----:B----4-:R4:W-:Y:S01]  /*7970*/  @P2 STG.E.U16 [R32.64], R4 ;  /* 0x0000000420002986 */ /* 0x0109e2000c101504 */
[----:B------:R-:W-:Y:S02]  /*7980*/  ISETP.LT.AND P3, PT, R8, c[0x0][0x17c], !P0 ;  /* 0x00005f0008007a0c */ /* 0x000fe40004761270 */
[----:B------:R-:W-:Y:S01]  /*7990*/  IADD3 R8, R3, 0x4b, RZ ;  /* 0x0000004b03087810 */ /* 0x000fe20007ffe0ff */
[----:B------:R-:W5:Y:S01]  /*79a0*/  LDS.128 R32, [R37+0x800] ;  /* 0x0008000025207984 */ /* 0x000f620000000c00 */
[----:B------:R-:W-:-:S02]  /*79b0*/  LEA.HI.X.SX32 R43, R45, R2, 0x1, P6 ;  /* 0x000000022d2b7211 */ /* 0x000fc400030f0eff */
[----:B------:R-:W-:Y:S02]  /*79c0*/  IADD3 R45, R45, c[0x0][0x198], RZ ;  /* 0x000066002d2d7a10 */ /* 0x000fe40007ffe0ff */
[----:B--2---:R-:W-:Y:S02]  /*79d0*/  PRMT R12, R4, 0x7632, R12 ;  /* 0x00007632040c7816 */ /* 0x004fe4000000000c */
[----:B------:R-:W-:Y:S02]  /*79e0*/  ISETP.LT.AND P2, PT, R8, c[0x0][0x17c], !P0 ;  /* 0x00005f0008007a0c */ /* 0x000fe40004741270 */
[----:B------:R-:W-:Y:S02]  /*79f0*/  IADD3 R8, R3, 0x4c, RZ ;  /* 0x0000004c03087810 */ /* 0x000fe40007ffe0ff */
[C---:B------:R-:W-:Y:S02]  /*7a00*/  LEA R44, P6, R45.reuse, R0, 0x1 ;  /* 0x000000002d2c7211 */ /* 0x040fe400078c08ff */
[----:B------:R-:W-:Y:S01]  /*7a10*/  IADD3 R39, R45, c[0x0][0x198], RZ ;  /* 0x000066002d277a10 */ /* 0x000fe20007ffe0ff */
[----:B------:R2:W-:Y:S01]  /*7a20*/  @P1 STG.E.U16 [R40.64], R12 ;  /* 0x0000000c28001986 */ /* 0x0005e2000c101504 */
[----:B----4-:R-:W-:-:S02]  /*7a30*/  IADD3 R4, R3, 0x4d, RZ ;  /* 0x0000004d03047810 */ /* 0x010fc40007ffe0ff */
[----:B------:R-:W-:Y:S01]  /*7a40*/  ISETP.LT.AND P1, PT, R8, c[0x0][0x17c], !P0 ;  /* 0x00005f0008007a0c */ /* 0x000fe20004721270 */
[----:B0-----:R0:W-:Y:S01]  /*7a50*/  @P5 STG.E.U16 [R42.64], R20 ;  /* 0x000000142a005986 */ /* 0x0011e2000c101504 */
[----:B------:R-:W-:Y:S02]  /*7a60*/  LEA.HI.X.SX32 R45, R45, R2, 0x1, P6 ;  /* 0x000000022d2d7211 */ /* 0x000fe400030f0eff */
[C---:B------:R-:W-:Y:S02]  /*7a70*/  LEA R38, P6, R39.reuse, R0, 0x1 ;  /* 0x0000000027267211 */ /* 0x040fe400078c08ff */
[----:B------:R-:W-:Y:S02]  /*7a80*/  PRMT R8, R20, 0x7632, R8 ;  /* 0x0000763214087816 */ /* 0x000fe40000000008 */
[----:B------:R-:W-:Y:S02]  /*7a90*/  ISETP.LT.AND P5, PT, R4, c[0x0][0x17c], !P0 ;  /* 0x00005f0004007a0c */ /* 0x000fe400047a1270 */
[----:B--2---:R-:W-:-:S02]  /*7aa0*/  IADD3 R41, R39, c[0x0][0x198], RZ ;  /* 0x0000660027297a10 */ /* 0x004fc40007ffe0ff */
[----:B------:R-:W-:Y:S01]  /*7ab0*/  IADD3 R4, R3, 0x4e, RZ ;  /* 0x0000004e03047810 */ /* 0x000fe20007ffe0ff */
[----:B------:R-:W-:Y:S01]  /*7ac0*/  @P4 STG.E.U16 [R44.64], R8 ;  /* 0x000000082c004986 */ /* 0x000fe2000c101504 */
[----:B------:R-:W-:Y:S02]  /*7ad0*/  LEA.HI.X.SX32 R39, R39, R2, 0x1, P6 ;  /* 0x0000000227277211 */ /* 0x000fe400030f0eff */
[C---:B------:R-:W-:Y:S02]  /*7ae0*/  LEA R40, P6, R41.reuse, R0, 0x1 ;  /* 0x0000000029287211 */ /* 0x040fe400078c08ff */
[----:B------:R-:W-:Y:S02]  /*7af0*/  ISETP.LT.AND P4, PT, R4, c[0x0][0x17c], !P0 ;  /* 0x00005f0004007a0c */ /* 0x000fe40004781270 */
[----:B------:R-:W-:Y:S02]  /*7b00*/  IADD3 R37, R41, c[0x0][0x198], RZ ;  /* 0x0000660029257a10 */ /* 0x000fe40007ffe0ff */
[----:B------:R-:W-:Y:S01]  /*7b10*/  IADD3 R4, R3, 0x4f, RZ ;  /* 0x0000004f03047810 */ /* 0x000fe20007ffe0ff */
[----:B-1----:R1:W-:Y:S01]  /*7b20*/  @P3 STG.E.U16 [R38.64], R24 ;  /* 0x0000001826003986 */ /* 0x0023e2000c101504 */
[----:B------:R-:W-:-:S02]  /*7b30*/  LEA.HI.X.SX32 R41, R41, R2, 0x1, P6 ;  /* 0x0000000229297211 */ /* 0x000fc400030f0eff */
[----:B0-----:R-:W-:Y:S02]  /*7b40*/  PRMT R20, R24, 0x7632, R20 ;  /* 0x0000763218147816 */ /* 0x001fe40000000014 */
[C---:B------:R-:W-:Y:S02]  /*7b50*/  LEA R36, P6, R37.reuse, R0, 0x1 ;  /* 0x0000000025247211 */ /* 0x040fe400078c08ff */
[----:B------:R-:W-:Y:S02]  /*7b60*/  ISETP.LT.AND P3, PT, R4, c[0x0][0x17c], !P0 ;  /* 0x00005f0004007a0c */ /* 0x000fe40004761270 */
[----:B------:R-:W-:Y:S02]  /*7b70*/  IADD3 R43, R37, c[0x0][0x198], RZ ;  /* 0x00006600252b7a10 */ /* 0x000fe40007ffe0ff */
[----:B------:R-:W-:Y:S01]  /*7b80*/  IADD3 R4, R3, 0x50, RZ ;  /* 0x0000005003047810 */ /* 0x000fe20007ffe0ff */
[----:B------:R0:W-:Y:S01]  /*7b90*/  @P2 STG.E.U16 [R40.64], R20 ;  /* 0x0000001428002986 */ /* 0x0001e2000c101504 */
[----:B------:R-:W-:-:S02]  /*7ba0*/  LEA.HI.X.SX32 R37, R37, R2, 0x1, P6 ;  /* 0x0000000225257211 */ /* 0x000fc400030f0eff */
[C---:B-1----:R-:W-:Y:S02]  /*7bb0*/  LEA R38, P6, R43.reuse, R0, 0x1 ;  /* 0x000000002b267211 */ /* 0x042fe400078c08ff */
[----:B------:R-:W-:Y:S02]  /*7bc0*/  ISETP.LT.AND P2, PT, R4, c[0x0][0x17c], !P0 ;  /* 0x00005f0004007a0c */ /* 0x000fe40004741270 */
[----:B------:R-:W-:Y:S02]  /*7bd0*/  IADD3 R45, R43, c[0x0][0x198], RZ ;  /* 0x000066002b2d7a10 */ /* 0x000fe40007ffe0ff */
[----:B------:R-:W-:Y:S01]  /*7be0*/  IADD3 R4, R3, 0x51, RZ ;  /* 0x0000005103047810 */ /* 0x000fe20007ffe0ff */
[----:B---3--:R1:W-:Y:S01]  /*7bf0*/  @P1 STG.E.U16 [R36.64], R28 ;  /* 0x0000001c24001986 */ /* 0x0083e2000c101504 */
[----:B------:R-:W-:Y:S02]  /*7c00*/  LEA.HI.X.SX32 R39, R43, R2, 0x1, P6 ;  /* 0x000000022b277211 */ /* 0x000fe400030f0eff */
[----:B------:R-:W-:-:S02]  /*7c10*/  LEA R42, P6, R45, R0, 0x1 ;  /* 0x000000002d2a7211 */ /* 0x000fc400078c08ff */
[----:B------:R-:W-:Y:S02]  /*7c20*/  PRMT R8, R28, 0x7632, R8 ;  /* 0x000076321c087816 */ /* 0x000fe40000000008 */
        /* <DEDUP_REMOVED lines=9> */
[----:B-----5:R1:W-:Y:S01]  /*7cc0*/  @P4 STG.E.U16 [R42.64], R32 ;  /* 0x000000202a004986 */ /* 0x0203e2000c101504 */
        /* <DEDUP_REMOVED lines=14> */
[----:B------:R-:W-:Y:S02]  /*7db0*/  LEA R42, P6, R43, R0, 0x1 ;  /* 0x000000002b2a7211 */ /* 0x000fe400078c08ff */
[----:B------:R-:W-:Y:S02]  /*7dc0*/  PRMT R12, R9, 0x7632, R12 ;  /* 0x00007632090c7816 */ /* 0x000fe4000000000c */
        /* <DEDUP_REMOVED lines=14> */
[----:B------:R-:W-:-:S02]  /*7eb0*/  IADD3 R37, R9, c[0x0][0x198], RZ ;  /* 0x0000660009257a10 */ /* 0x000fc40007ffe0ff */
[----:B------:R-:W-:Y:S01]  /*7ec0*/  IADD3 R4, R3, 0x58, RZ ;  /* 0x0000005803047810 */ /* 0x000fe20007ffe0ff */
[----:B------:R2:W-:Y:S01]  /*7ed0*/  @P4 STG.E.U16 [R40.64], R20 ;  /* 0x0000001428004986 */ /* 0x0005e2000c101504 */
[----:B------:R-:W-:Y:S02]  /*7ee0*/  LEA.HI.X.SX32 R9, R9, R2, 0x1, P6 ;  /* 0x0000000209097211 */ /* 0x000fe400030f0eff */
[C---:B------:R-:W-:Y:S02]  /*7ef0*/  LEA R16, P6, R37.reuse, R0, 0x1 ;  /* 0x0000000025107211 */ /* 0x040fe400078c08ff */
[----:B------:R-:W-:Y:S02]  /*7f00*/  ISETP.LT.AND P4, PT, R4, c[0x0][0x17c], !P0 ;  /* 0x00005f0004007a0c */ /* 0x000fe40004781270 */
[----:B0-----:R-:W-:Y:S02]  /*7f10*/  IADD3 R39, R37, c[0x0][0x198], RZ ;  /* 0x0000660025277a10 */ /* 0x001fe40007ffe0ff */
[----:B------:R-:W-:Y:S01]  /*7f20*/  IADD3 R4, R3, 0x59, RZ ;  /* 0x0000005903047810 */ /* 0x000fe20007ffe0ff */
[----:B------:R0:W-:Y:S01]  /*7f30*/  @P3 STG.E.U16 [R8.64], R13 ;  /* 0x0000000d08003986 */ /* 0x0001e2000c101504 */
[----:B-1----:R-:W-:-:S02]  /*7f40*/  LEA.HI.X.SX32 R17, R37, R2, 0x1, P6 ;  /* 0x0000000225117211 */ /* 0x002fc400030f0eff */
[----:B------:R-:W-:Y:S02]  /*7f50*/  LEA R36, P6, R39, R0, 0x1 ;  /* 0x0000000027247211 */ /* 0x000fe400078c08ff */
[----:B------:R-:W-:Y:S02]  /*7f60*/  PRMT R12, R13, 0x7632, R12 ;  /* 0x000076320d0c7816 */ /* 0x000fe4000000000c */
[----:B------:R-:W-:Y:S02]  /*7f70*/  ISETP.LT.AND P3, PT, R4, c[0x0][0x17c], !P0 ;  /* 0x00005f0004007a0c */ /* 0x000fe40004761270 */
[----:B--2---:R-:W-:Y:S02]  /*7f80*/  IADD3 R41, R39, c[0x0][0x198], RZ ;  /* 0x0000660027297a10 */ /* 0x004fe40007ffe0ff */
[----:B------:R-:W-:Y:S01]  /*7f90*/  IADD3 R4, R3, 0x5a, RZ ;  /* 0x0000005a03047810 */ /* 0x000fe20007ffe0ff */
[----:B------:R-:W-:Y:S01]  /*7fa0*/  @P2 STG.E.U16 [R16.64], R12 ;  /* 0x0000000c10002986 */ /* 0x000fe2000c101504 */
[----:B------:R-:W-:-:S02]  /*7fb0*/  LEA.HI.X.SX32 R37, R39, R2, 0x1, P6 ;  /* 0x0000000227257211 */ /* 0x000fc400030f0eff */
[C---:B------:R-:W-:Y:S02]  /*7fc0*/  LEA R38, P6, R41.reuse, R0, 0x1 ;  /* 0x0000000029267211 */ /* 0x040fe400078c08ff */
[----:B------:R-:W-:Y:S02]  /*7fd0*/  ISETP.LT.AND P2, PT, R4, c[0x0][0x17c], !P0 ;  /* 0x00005f0004007a0c */ /* 0x000fe40004741270 */
[----:B0-----:R-:W-:Y:S02]  /*7fe0*/  IADD3 R9, R41, c[0x0][0x198], RZ ;  /* 0x0000660029097a10 */ /* 0x001fe40007ffe0ff */
[----:B------:R-:W-:Y:S01]  /*7ff0*/  IADD3 R4, R3, 0x5b, RZ ;  /* 0x0000005b03047810 */ /* 0x000fe20007ffe0ff */
[----:B------:R0:W-:Y:S01]  /*8000*/  @P1 STG.E.U16 [R36.64], R5 ;  /* 0x0000000524001986 */ /* 0x0001e2000c101504 */
[----:B------:R-:W-:Y:S02]  /*8010*/  LEA.HI.X.SX32 R39, R41, R2, 0x1, P6 ;  /* 0x0000000229277211 */ /* 0x000fe400030f0eff */
[----:B------:R-:W-:-:S02]  /*8020*/  PRMT R20, R5, 0x7632, R20 ;  /* 0x0000763205147816 */ /* 0x000fc40000000014 */
[----:B------:R-:W-:Y:S02]  /*8030*/  LEA R8, P6, R9, R0, 0x1 ;  /* 0x0000000009087211 */ /* 0x000fe400078c08ff */
[----:B------:R-:W-:Y:S02]  /*8040*/  ISETP.LT.AND P1, PT, R4, c[0x0][0x17c], !P0 ;  /* 0x00005f0004007a0c */ /* 0x000fe40004721270 */
[----:B------:R-:W-:Y:S02]  /*8050*/  IADD3 R4, R3, 0x5c, RZ ;  /* 0x0000005c03047810 */ /* 0x000fe40007ffe0ff */
[C---:B------:R-:W-:Y:S01]  /*8060*/  IADD3 R13, R9.reuse, c[0x0][0x198], RZ ;  /* 0x00006600090d7a10 */ /* 0x040fe20007ffe0ff */
[----:B------:R-:W-:Y:S01]  /*8070*/  @P5 STG.E.U16 [R38.64], R20 ;  /* 0x0000001426005986 */ /* 0x000fe2000c101504 */
[----:B------:R-:W-:Y:S02]  /*8080*/  LEA.HI.X.SX32 R9, R9, R2, 0x1, P6 ;  /* 0x0000000209097211 */ /* 0x000fe400030f0eff */
[----:B------:R-:W-:-:S02]  /*8090*/  ISETP.LT.AND P5, PT, R4, c[0x0][0x17c], !P0 ;  /* 0x00005f0004007a0c */ /* 0x000fc400047a1270 */
[----:B0-----:R-:W-:Y:S02]  /*80a0*/  IADD3 R5, R3, 0x5d, RZ ;  /* 0x0000005d03057810 */ /* 0x001fe40007ffe0ff */
[C---:B------:R-:W-:Y:S01]  /*80b0*/  LEA R4, P6, R13.reuse, R0, 0x1 ;  /* 0x000000000d047211 */ /* 0x040fe200078c08ff */
[----:B------:R0:W-:Y:S01]  /*80c0*/  @P4 STG.E.U16 [R8.64], R21 ;  /* 0x0000001508004986 */ /* 0x0001e2000c101504 */
[----:B------:R-:W-:Y:S02]  /*80d0*/  IADD3 R17, R13, c[0x0][0x198], RZ ;  /* 0x000066000d117a10 */ /* 0x000fe40007ffe0ff */
[----:B------:R-:W-:Y:S02]  /*80e0*/  ISETP.LT.AND P4, PT, R5, c[0x0][0x17c], !P0 ;  /* 0x00005f0005007a0c */ /* 0x000fe40004781270 */
[----:B------:R-:W-:Y:S02]  /*80f0*/  LEA.HI.X.SX32 R5, R13, R2, 0x1, P6 ;  /* 0x000000020d057211 */ /* 0x000fe400030f0eff */
[----:B------:R-:W-:-:S02]  /*8100*/  PRMT R24, R21, 0x7632, R24 ;  /* 0x0000763215187816 */ /* 0x000fc40000000018 */
[----:B------:R-:W-:Y:S02]  /*8110*/  LEA R12, P6, R17, R0, 0x1 ;  /* 0x00000000110c7211 */ /* 0x000fe400078c08ff */
[----:B------:R-:W-:Y:S02]  /*8120*/  IADD3 R16, R3, 0x5e, RZ ;  /* 0x0000005e03107810 */ /* 0x000fe40007ffe0ff */
[C---:B------:R-:W-:Y:S01]  /*8130*/  IADD3 R37, R17.reuse, c[0x0][0x198], RZ ;  /* 0x0000660011257a10 */ /* 0x040fe20007ffe0ff */
[----:B------:R1:W-:Y:S01]  /*8140*/  @P3 STG.E.U16 [R4.64], R24 ;  /* 0x0000001804003986 */ /* 0x0003e2000c101504 */
[----:B------:R-:W-:Y:S02]  /*8150*/  LEA.HI.X.SX32 R13, R17, R2, 0x1, P6 ;  /* 0x00000002110d7211 */ /* 0x000fe400030f0eff */
[----:B------:R-:W-:Y:S02]  /*8160*/  ISETP.LT.AND P3, PT, R16, c[0x0][0x17c], !P0 ;  /* 0x00005f0010007a0c */ /* 0x000fe40004761270 */
[----:B------:R-:W-:-:S02]  /*8170*/  LEA R16, P6, R37, R0, 0x1 ;  /* 0x0000000025107211 */ /* 0x000fc400078c08ff */
[----:B0-----:R-:W-:Y:S02]  /*8180*/  IADD3 R8, R3, 0x5f, RZ ;  /* 0x0000005f03087810 */ /* 0x001fe40007ffe0ff */
[C---:B------:R-:W-:Y:S01]  /*8190*/  IADD3 R9, R37.reuse, c[0x0][0x198], RZ ;  /* 0x0000660025097a10 */ /* 0x040fe20007ffe0ff */
[----:B------:R0:W-:Y:S01]  /*81a0*/  @P2 STG.E.U16 [R12.64], R25 ;  /* 0x000000190c002986 */ /* 0x0001e2000c101504 */
[----:B------:R-:W-:Y:S02]  /*81b0*/  LEA.HI.X.SX32 R17, R37, R2, 0x1, P6 ;  /* 0x0000000225117211 */ /* 0x000fe400030f0eff */
[----:B------:R-:W-:Y:S02]  /*81c0*/  ISETP.LT.AND P2, PT, R8, c[0x0][0x17c], !P0 ;  /* 0x00005f0008007a0c */ /* 0x000fe40004741270 */
[----:B------:R-:W-:Y:S02]  /*81d0*/  LEA R8, P6, R9, R0, 0x1 ;  /* 0x0000000009087211 */ /* 0x000fe400078c08ff */
[----:B------:R-:W-:-:S02]  /*81e0*/  PRMT R28, R25, 0x7632, R28 ;  /* 0x00007632191c7816 */ /* 0x000fc4000000001c */
[C---:B------:R-:W-:Y:S02]  /*81f0*/  IADD3 R21, R9.reuse, c[0x0][0x198], RZ ;  /* 0x0000660009157a10 */ /* 0x040fe40007ffe0ff */
[----:B------:R-:W-:Y:S02]  /*8200*/  LEA.HI.X.SX32 R9, R9, R2, 0x1, P6 ;  /* 0x0000000209097211 */ /* 0x000fe400030f0eff */
[----:B-1----:R-:W-:Y:S01]  /*8210*/  IADD3 R5, R3, 0x61, RZ ;  /* 0x0000006103057810 */ /* 0x002fe20007ffe0ff */
[----:B------:R1:W-:Y:S01]  /*8220*/  @P1 STG.E.U16 [R16.64], R28 ;  /* 0x0000001c10001986 */ /* 0x0003e2000c101504 */
[C---:B------:R-:W-:Y:S02]  /*8230*/  LEA R4, P6, R21.reuse, R0, 0x1 ;  /* 0x0000000015047211 */ /* 0x040fe400078c08ff */
[----:B0-----:R-:W-:Y:S01]  /*8240*/  IADD3 R13, R21, c[0x0][0x198], RZ ;  /* 0x00006600150d7a10 */ /* 0x001fe20007ffe0ff */
[----:B------:R0:W-:Y:S01]  /*8250*/  @P5 STG.E.U16 [R8.64], R29 ;  /* 0x0000001d08005986 */ /* 0x0001e2000c101504 */
[----:B------:R-:W-:-:S02]  /*8260*/  ISETP.LT.AND P5, PT, R5, c[0x0][0x17c], !P0 ;  /* 0x00005f0005007a0c */ /* 0x000fc400047a1270 */
[----:B------:R-:W-:Y:S02]  /*8270*/  LEA.HI.X.SX32 R5, R21, R2, 0x1, P6 ;  /* 0x0000000215057211 */ /* 0x000fe400030f0eff */
[----:B------:R-:W-:Y:S02]  /*8280*/  PRMT R21, R29, 0x7632, R21 ;  /* 0x000076321d157816 */ /* 0x000fe40000000015 */
[----:B------:R-:W-:Y:S02]  /*8290*/  LEA R12, P6, R13, R0, 0x1 ;  /* 0x000000000d0c7211 */ /* 0x000fe400078c08ff */
[----:B-1----:R-:W-:Y:S02]  /*82a0*/  IADD3 R16, R3, 0x62, RZ ;  /* 0x0000006203107810 */ /* 0x002fe40007ffe0ff */
[----:B------:R-:W-:Y:S01]  /*82b0*/  IADD3 R17, R13, c[0x0][0x198], RZ ;  /* 0x000066000d117a10 */ /* 0x000fe20007ffe0ff */
[----:B------:R1:W-:Y:S01]  /*82c0*/  @P4 STG.E.U16 [R4.64], R21 ;  /* 0x0000001504004986 */ /* 0x0003e2000c101504 */
[----:B------:R-:W-:-:S02]  /*82d0*/  IADD3 R20, R3, 0x60, RZ ;  /* 0x0000006003147810 */ /* 0x000fc40007ffe0ff */
[----:B------:R-:W-:Y:S02]  /*82e0*/  LEA.HI.X.SX32 R13, R13, R2, 0x1, P6 ;  /* 0x000000020d0d7211 */ /* 0x000fe400030f0eff */
[----:B------:R-:W-:Y:S02]  /*82f0*/  ISETP.LT.AND P4, PT, R16, c[0x0][0x17c], !P0 ;  /* 0x00005f0010007a0c */ /* 0x000fe40004781270 */
[----:B------:R-:W-:Y:S02]  /*8300*/  LEA R16, P6, R17, R0, 0x1 ;  /* 0x0000000011107211 */ /* 0x000fe400078c08ff */
[----:B0-----:R-:W-:Y:S02]  /*8310*/  IADD3 R8, R3, 0x63, RZ ;  /* 0x0000006303087810 */ /* 0x001fe40007ffe0ff */
[----:B------:R-:W-:Y:S02]  /*8320*/  ISETP.LT.AND P1, PT, R20, c[0x0][0x17c], !P0 ;  /* 0x00005f0014007a0c */ /* 0x000fe40004721270 */
[C---:B------:R-:W-:Y:S01]  /*8330*/  IADD3 R9, R17.reuse, c[0x0][0x198], RZ ;  /* 0x0000660011097a10 */ /* 0x040fe20007ffe0ff */
[----:B------:R0:W-:Y:S01]  /*8340*/  @P3 STG.E.U16 [R12.64], R33 ;  /* 0x000000210c003986 */ /* 0x0001e2000c101504 */
[----:B------:R-:W-:-:S02]  /*8350*/  LEA.HI.X.SX32 R17, R17, R2, 0x1, P6 ;  /* 0x0000000211117211 */ /* 0x000fc400030f0eff */
[----:B------:R-:W-:Y:S02]  /*8360*/  ISETP.LT.AND P3, PT, R8, c[0x0][0x17c], !P0 ;  /* 0x00005f0008007a0c */ /* 0x000fe40004761270 */
[----:B------:R-:W-:Y:S02]  /*8370*/  LEA R8, P6, R9, R0, 0x1 ;  /* 0x0000000009087211 */ /* 0x000fe400078c08ff */
[----:B------:R-:W-:Y:S02]  /*8380*/  PRMT R24, R33, 0x7632, R24 ;  /* 0x0000763221187816 */ /* 0x000fe40000000018 */
[C---:B-1----:R-:W-:Y:S02]  /*8390*/  IADD3 R21, R9.reuse, c[0x0][0x198], RZ ;  /* 0x0000660009157a10 */ /* 0x042fe40007ffe0ff */
[----:B------:R-:W-:Y:S02]  /*83a0*/  LEA.HI.X.SX32 R9, R9, R2, 0x1, P6 ;  /* 0x0000000209097211 */ /* 0x000fe400030f0eff */
[----:B------:R-:W-:-:S02]  /*83b0*/  IADD3 R20, R3, 0x64, RZ ;  /* 0x0000006403147810 */ /* 0x000fc40007ffe0ff */
[----:B------:R-:W-:Y:S01]  /*83c0*/  IADD3 R5, R3, 0x65, RZ ;  /* 0x0000006503057810 */ /* 0x000fe20007ffe0ff */
[----:B------:R1:W-:Y:S01]  /*83d0*/  @P2 STG.E.U16 [R16.64], R24 ;  /* 0x0000001810002986 */ /* 0x0003e2000c101504 */
[C---:B------:R-:W-:Y:S02]  /*83e0*/  LEA R4, P6, R21.reuse, R0, 0x1 ;  /* 0x0000000015047211 */ /* 0x040fe400078c08ff */
[----:B0-----:R-:W-:Y:S01]  /*83f0*/  IADD3 R13, R21, c[0x0][0x198], RZ ;  /* 0x00006600150d7a10 */ /* 0x001fe20007ffe0ff */
[----:B------:R0:W-:Y:S01]  /*8400*/  @P1 STG.E.U16 [R8.64], R10 ;  /* 0x0000000a08001986 */ /* 0x0001e2000c101504 */
[----:B------:R-:W-:Y:S02]  /*8410*/  ISETP.LT.AND P2, PT, R20, c[0x0][0x17c], !P0 ;  /* 0x00005f0014007a0c */ /* 0x000fe40004741270 */
[----:B------:R-:W-:Y:S02]  /*8420*/  ISETP.LT.AND P1, PT, R5, c[0x0][0x17c], !P0 ;  /* 0x00005f0005007a0c */ /* 0x000fe40004721270 */
[----:B------:R-:W-:-:S02]  /*8430*/  LEA.HI.X.SX32 R5, R21, R2, 0x1, P6 ;  /* 0x0000000215057211 */ /* 0x000fc400030f0eff */
[----:B------:R-:W-:Y:S02]  /*8440*/  PRMT R20, R10, 0x7632, R20 ;  /* 0x000076320a147816 */ /* 0x000fe40000000014 */
[----:B------:R-:W-:Y:S02]  /*8450*/  LEA R12, P6, R13, R0, 0x1 ;  /* 0x000000000d0c7211 */ /* 0x000fe400078c08ff */
[----:B-1----:R-:W-:Y:S02]  /*8460*/  IADD3 R16, R3, 0x66, RZ ;  /* 0x0000006603107810 */ /* 0x002fe40007ffe0ff */
[C---:B------:R-:W-:Y:S01]  /*8470*/  IADD3 R17, R13.reuse, c[0x0][0x198], RZ ;  /* 0x000066000d117a10 */ /* 0x040fe20007ffe0ff */
[----:B------:R1:W-:Y:S01]  /*8480*/  @P5 STG.E.U16 [R4.64], R20 ;  /* 0x0000001404005986 */ /* 0x0003e2000c101504 */
[----:B------:R-:W-:Y:S02]  /*8490*/  LEA.HI.X.SX32 R13, R13, R2, 0x1, P6 ;  /* 0x000000020d0d7211 */ /* 0x000fe400030f0eff */
[----:B------:R-:W-:-:S02]  /*84a0*/  ISETP.LT.AND P5, PT, R16, c[0x0][0x17c], !P0 ;  /* 0x00005f0010007a0c */ /* 0x000fc400047a1270 */
[----:B------:R-:W-:Y:S02]  /*84b0*/  LEA R16, P6, R17, R0, 0x1 ;  /* 0x0000000011107211 */ /* 0x000fe400078c08ff */
[----:B0-----:R-:W-:Y:S02]  /*84c0*/  IADD3 R8, R3, 0x67, RZ ;  /* 0x0000006703087810 */ /* 0x001fe40007ffe0ff */
[C---:B------:R-:W-:Y:S01]  /*84d0*/  IADD3 R9, R17.reuse, c[0x0][0x198], RZ ;  /* 0x0000660011097a10 */ /* 0x040fe20007ffe0ff */
[----:B------:R0:W-:Y:S01]  /*84e0*/  @P4 STG.E.U16 [R12.64], R18 ;  /* 0x000000120c004986 */ /* 0x0001e2000c101504 */
[----:B------:R-:W-:Y:S02]  /*84f0*/  LEA.HI.X.SX32 R17, R17, R2, 0x1, P6 ;  /* 0x0000000211117211 */ /* 0x000fe400030f0eff */
[----:B------:R-:W-:Y:S02]  /*8500*/  ISETP.LT.AND P4, PT, R8, c[0x0][0x17c], !P0 ;  /* 0x00005f0008007a0c */ /* 0x000fe40004781270 */
[----:B------:R-:W-:-:S02]  /*8510*/  LEA R8, P6, R9, R0, 0x1 ;  /* 0x0000000009087211 */ /* 0x000fc400078c08ff */
[----:B------:R-:W-:Y:S02]  /*8520*/  PRMT R24, R18, 0x7632, R24 ;  /* 0x0000763212187816 */ /* 0x000fe40000000018 */
        /* <DEDUP_REMOVED lines=9> */
[----:B------:R-:W-:Y:S02]  /*85c0*/  LEA R12, P6, R13, R0, 0x1 ;  /* 0x000000000d0c7211 */ /* 0x000fe400078c08ff */
[----:B------:R-:W-:Y:S02]  /*85d0*/  IADD3 R10, R3, 0x68, RZ ;  /* 0x00000068030a7810 */ /* 0x000fe40007ffe0ff */
[C---:B-1----:R-:W-:Y:S02]  /*85e0*/  IADD3 R17, R13.reuse, c[0x0][0x198], RZ ;  /* 0x000066000d117a10 */ /* 0x042fe40007ffe0ff */
[----:B------:R-:W-:Y:S02]  /*85f0*/  PRMT R18, R14, 0x7632, R18 ;  /* 0x000076320e127816 */ /* 0x000fe40000000012 */
[----:B------:R-:W-:-:S02]  /*8600*/  LEA.HI.X.SX32 R13, R13, R2, 0x1, P6 ;  /* 0x000000020d0d7211 */ /* 0x000fc400030f0eff */
[----:B------:R-:W-:Y:S02]  /*8610*/  LEA R16, P6, R17, R0, 0x1 ;  /* 0x0000000011107211 */ /* 0x000fe400078c08ff */
[----:B0-----:R-:W-:Y:S01]  /*8620*/  IADD3 R8, R3, 0x6b, RZ ;  /* 0x0000006b03087810 */ /* 0x001fe20007ffe0ff */
[----:B------:R0:W-:Y:S01]  /*8630*/  @P1 STG.E.U16 [R4.64], R18 ;  /* 0x0000001204001986 */ /* 0x0001e2000c101504 */
[----:B------:R-:W-:Y:S02]  /*8640*/  ISETP.LT.AND P3, PT, R10, c[0x0][0x17c], !P0 ;  /* 0x00005f000a007a0c */ /* 0x000fe40004761270 */
[C---:B------:R-:W-:Y:S01]  /*8650*/  IADD3 R9, R17.reuse, c[0x0][0x198], RZ ;  /* 0x0000660011097a10 */ /* 0x040fe20007ffe0ff */
[----:B------:R1:W-:Y:S01]  /*8660*/  @P5 STG.E.U16 [R12.64], R6 ;  /* 0x000000060c005986 */ /* 0x0003e2000c101504 */
[----:B------:R-:W-:Y:S02]  /*8670*/  LEA.HI.X.SX32 R17, R17, R2, 0x1, P6 ;  /* 0x0000000211117211 */ /* 0x000fe400030f0eff */
[----:B------:R-:W-:-:S02]  /*8680*/  ISETP.LT.AND P5, PT, R8, c[0x0][0x17c], !P0 ;  /* 0x00005f0008007a0c */ /* 0x000fc400047a1270 */
[C---:B------:R-:W-:Y:S02]  /*8690*/  LEA R8, P6, R9.reuse, R0, 0x1 ;  /* 0x0000000009087211 */ /* 0x040fe400078c08ff */
        /* <DEDUP_REMOVED lines=21> */
[C---:B------:R-:W-:Y:S02]  /*87f0*/  LEA R8, P6, R9.reuse, R0, 0x1 ;  /* 0x0000000009087211 */ /* 0x040fe400078c08ff */
[----:B------:R-:W-:Y:S02]  /*8800*/  PRMT R14, R26, 0x7632, R14 ;  /* 0x000076321a0e7816 */ /* 0x000fe4000000000e */
[C---:B------:R-:W-:Y:S01]  /*8810*/  IADD3 R21, R9.reuse, c[0x0][0x198], RZ ;  /* 0x0000660009157a10 */ /* 0x040fe20007ffe0ff */
[----:B------:R0:W-:Y:S01]  /*8820*/  @P2 STG.E.U16 [R4.64], R10 ;  /* 0x0000000a04002986 */ /* 0x0001e2000c101504 */
[----:B------:R-:W-:-:S03]  /*8830*/  LEA.HI.X.SX32 R9, R9, R2, 0x1, P6 ;  /* 0x0000000209097211 */ /* 0x000fc600030f0eff */
[----:B------:R1:W-:Y:S01]  /*8840*/  @P1 STG.E.U16 [R12.64], R26 ;  /* 0x0000001a0c001986 */ /* 0x0003e2000c101504 */
[----:B------:R-:W-:-:S03]  /*8850*/  IADD3 R6, R3, 0x6e, RZ ;  /* 0x0000006e03067810 */ /* 0x000fc60007ffe0ff */
[----:B------:R2:W-:Y:S01]  /*8860*/  @P5 STG.E.U16 [R16.64], R14 ;  /* 0x0000000e10005986 */ /* 0x0005e2000c101504 */
[----:B0-----:R-:W-:Y:S02]  /*8870*/  IADD3 R5, R3, 0x71, RZ ;  /* 0x0000007103057810 */ /* 0x001fe40007ffe0ff */
[C---:B------:R-:W-:Y:S01]  /*8880*/  LEA R4, P6, R21.reuse, R0, 0x1 ;  /* 0x0000000015047211 */ /* 0x040fe200078c08ff */
[----:B------:R0:W-:Y:S01]  /*8890*/  @P4 STG.E.U16 [R8.64], R30 ;  /* 0x0000001e08004986 */ /* 0x0001e2000c101504 */
[----:B-1----:R-:W-:Y:S02]  /*88a0*/  IADD3 R13, R21, c[0x0][0x198], RZ ;  /* 0x00006600150d7a10 */ /* 0x002fe40007ffe0ff */
[----:B------:R-:W-:Y:S02]  /*88b0*/  ISETP.LT.AND P4, PT, R5, c[0x0][0x17c], !P0 ;  /* 0x00005f0005007a0c */ /* 0x000fe40004781270 */
[----:B------:R-:W-:Y:S02]  /*88c0*/  LEA.HI.X.SX32 R5, R21, R2, 0x1, P6 ;  /* 0x0000000215057211 */ /* 0x000fe400030f0eff */
[----:B------:R-:W-:-:S02]  /*88d0*/  LEA R12, P6, R13, R0, 0x1 ;  /* 0x000000000d0c7211 */ /* 0x000fc400078c08ff */
[----:B------:R-:W-:Y:S02]  /*88e0*/  ISETP.LT.AND P2, PT, R6, c[0x0][0x17c], !P0 ;  /* 0x00005f0006007a0c */ /* 0x000fe40004741270 */
[----:B--2---:R-:W-:Y:S02]  /*88f0*/  IADD3 R17, R13, c[0x0][0x198], RZ ;  /* 0x000066000d117a10 */ /* 0x004fe40007ffe0ff */
[----:B------:R-:W-:Y:S02]  /*8900*/  IADD3 R6, R3, 0x6f, RZ ;  /* 0x0000006f03067810 */ /* 0x000fe40007ffe0ff */
        /* <DEDUP_REMOVED lines=10> */
[----:B------:R-:W-:Y:S01]  /*89b0*/  IADD3 R6, R3, 0x72, RZ ;  /* 0x0000007203067810 */ /* 0x000fe20007ffe0ff */
[----:B------:R1:W-:Y:S01]  /*89c0*/  @P2 STG.E.U16 [R12.64], R34 ;  /* 0x000000220c002986 */ /* 0x0003e2000c101504 */
[C---:B0-----:R-:W-:Y:S02]  /*89d0*/  IADD3 R5, R9.reuse, c[0x0][0x198], RZ ;  /* 0x0000660009057a10 */ /* 0x041fe40007ffe0ff */
[----:B------:R-:W-:Y:S02]  /*89e0*/  LEA.HI.X.SX32 R9, R9, R2, 0x1, P6 ;  /* 0x0000000209097211 */ /* 0x000fe400030f0eff */
[----:B------:R-:W-:Y:S02]  /*89f0*/  PRMT R14, R34, 0x7632, R14 ;  /* 0x00007632220e7816 */ /* 0x000fe4000000000e */
[----:B------:R-:W-:Y:S02]  /*8a00*/  LEA R4, P6, R5, R0, 0x1 ;  /* 0x0000000005047211 */ /* 0x000fe400078c08ff */
[----:B------:R-:W-:-:S02]  /*8a10*/  ISETP.LT.AND P3, PT, R6, c[0x0][0x17c], !P0 ;  /* 0x00005f0006007a0c */ /* 0x000fc40004761270 */
[----:B-1----:R-:W-:Y:S02]  /*8a20*/  IADD3 R13, R5, c[0x0][0x198], RZ ;  /* 0x00006600050d7a10 */ /* 0x002fe40007ffe0ff */
[----:B------:R-:W-:Y:S01]  /*8a30*/  IADD3 R6, R3, 0x73, RZ ;  /* 0x0000007303067810 */ /* 0x000fe20007ffe0ff */
[----:B------:R0:W-:Y:S01]  /*8a40*/  @P1 STG.E.U16 [R16.64], R14 ;  /* 0x0000000e10001986 */ /* 0x0001e2000c101504 */
[----:B------:R-:W-:Y:S02]  /*8a50*/  LEA.HI.X.SX32 R5, R5, R2, 0x1, P6 ;  /* 0x0000000205057211 */ /* 0x000fe400030f0eff */
[----:B------:R-:W-:Y:S02]  /*8a60*/  LEA R12, P6, R13, R0, 0x1 ;  /* 0x000000000d0c7211 */ /* 0x000fe400078c08ff */
[----:B------:R-:W-:Y:S02]  /*8a70*/  ISETP.LT.AND P2, PT, R6, c[0x0][0x17c], !P0 ;  /* 0x00005f0006007a0c */ /* 0x000fe40004741270 */
[----:B------:R-:W-:-:S02]  /*8a80*/  IADD3 R6, R3, 0x74, RZ ;  /* 0x0000007403067810 */ /* 0x000fc40007ffe0ff */
[C---:B0-----:R-:W-:Y:S02]  /*8a90*/  IADD3 R17, R13.reuse, c[0x0][0x198], RZ ;  /* 0x000066000d117a10 */ /* 0x041fe40007ffe0ff */
[----:B------:R-:W-:Y:S02]  /*8aa0*/  LEA.HI.X.SX32 R13, R13, R2, 0x1, P6 ;  /* 0x000000020d0d7211 */ /* 0x000fe400030f0eff */
[----:B------:R-:W-:Y:S02]  /*8ab0*/  PRMT R10, R11, 0x7632, R10 ;  /* 0x000076320b0a7816 */ /* 0x000fe4000000000a */
[----:B------:R-:W-:Y:S01]  /*8ac0*/  LEA R16, P6, R17, R0, 0x1 ;  /* 0x0000000011107211 */ /* 0x000fe200078c08ff */
[----:B------:R0:W-:Y:S01]  /*8ad0*/  @P5 STG.E.U16 [R8.64], R11 ;  /* 0x0000000b08005986 */ /* 0x0001e2000c101504 */
[----:B------:R-:W-:Y:S02]  /*8ae0*/  ISETP.LT.AND P1, PT, R6, c[0x0][0x17c], !P0 ;  /* 0x00005f0006007a0c */ /* 0x000fe40004721270 */
[----:B------:R-:W-:Y:S01]  /*8af0*/  IADD3 R6, R3, 0x75, RZ ;  /* 0x0000007503067810 */ /* 0x000fe20007ffe0ff */
[----:B------:R1:W-:Y:S01]  /*8b00*/  @P4 STG.E.U16 [R4.64], R10 ;  /* 0x0000000a04004986 */ /* 0x0003e2000c101504 */
[----:B------:R-:W-:-:S02]  /*8b10*/  PRMT R14, R19, 0x7632, R14 ;  /* 0x00007632130e7816 */ /* 0x000fc4000000000e */
[----:B------:R-:W-:Y:S02]  /*8b20*/  ISETP.LT.AND P5, PT, R6, c[0x0][0x17c], !P0 ;  /* 0x00005f0006007a0c */ /* 0x000fe400047a1270 */
[C---:B0-----:R-:W-:Y:S02]  /*8b30*/  IADD3 R9, R17.reuse, c[0x0][0x198], RZ ;  /* 0x0000660011097a10 */ /* 0x041fe40007ffe0ff */
[----:B------:R-:W-:Y:S02]  /*8b40*/  LEA.HI.X.SX32 R17, R17, R2, 0x1, P6 ;  /* 0x0000000211117211 */ /* 0x000fe400030f0eff */
[----:B-1----:R-:W-:Y:S01]  /*8b50*/  IADD3 R5, R3, 0x78, RZ ;  /* 0x0000007803057810 */ /* 0x002fe20007ffe0ff */
[----:B------:R0:W-:Y:S01]  /*8b60*/  @P3 STG.E.U16 [R12.64], R19 ;  /* 0x000000130c003986 */ /* 0x0001e2000c101504 */
[C---:B------:R-:W-:Y:S02]  /*8b70*/  LEA R4, P6, R9.reuse, R0, 0x1 ;  /* 0x0000000009047211 */ /* 0x040fe400078c08ff */
[----:B------:R-:W-:Y:S01]  /*8b80*/  IADD3 R11, R9, c[0x0][0x198], RZ ;  /* 0x00006600090b7a10 */ /* 0x000fe20007ffe0ff */
[----:B------:R1:W-:Y:S01]  /*8b90*/  @P2 STG.E.U16 [R16.64], R14 ;  /* 0x0000000e10002986 */ /* 0x0003e2000c101504 */
[----:B------:R-:W-:-:S02]  /*8ba0*/  IADD3 R6, R3, 0x76, RZ ;  /* 0x0000007603067810 */ /* 0x000fc40007ffe0ff */
[----:B------:R-:W-:Y:S02]  /*8bb0*/  ISETP.LT.AND P2, PT, R5, c[0x0][0x17c], !P0 ;  /* 0x00005f0005007a0c */ /* 0x000fe40004741270 */
[----:B------:R-:W-:Y:S02]  /*8bc0*/  LEA.HI.X.SX32 R5, R9, R2, 0x1, P6 ;  /* 0x0000000209057211 */ /* 0x000fe400030f0eff */
[C---:B------:R-:W-:Y:S02]  /*8bd0*/  LEA R8, P6, R11.reuse, R0, 0x1 ;  /* 0x000000000b087211 */ /* 0x040fe400078c08ff */
[----:B------:R-:W-:Y:S02]  /*8be0*/  ISETP.LT.AND P4, PT, R6, c[0x0][0x17c], !P0 ;  /* 0x00005f0006007a0c */ /* 0x000fe40004781270 */
[----:B0-----:R-:W-:Y:S02]  /*8bf0*/  IADD3 R13, R11, c[0x0][0x198], RZ ;  /* 0x000066000b0d7a10 */ /* 0x001fe40007ffe0ff */
[----:B------:R-:W-:-:S02]  /*8c00*/  IADD3 R6, R3, 0x77, RZ ;  /* 0x0000007703067810 */ /* 0x000fc40007ffe0ff */
[----:B------:R-:W-:Y:S02]  /*8c10*/  LEA.HI.X.SX32 R9, R11, R2, 0x1, P6 ;  /* 0x000000020b097211 */ /* 0x000fe400030f0eff */
[C---:B------:R-:W-:Y:S02]  /*8c20*/  LEA R10, P6, R13.reuse, R0, 0x1 ;  /* 0x000000000d0a7211 */ /* 0x040fe400078c08ff */
[----:B------:R-:W-:Y:S02]  /*8c30*/  ISETP.LT.AND P3, PT, R6, c[0x0][0x17c], !P0 ;  /* 0x00005f0006007a0c */ /* 0x000fe40004761270 */
[C---:B-1----:R-:W-:Y:S02]  /*8c40*/  IADD3 R17, R13.reuse, c[0x0][0x198], RZ ;  /* 0x000066000d117a10 */ /* 0x042fe40007ffe0ff */
[----:B------:R-:W-:Y:S02]  /*8c50*/  LEA.HI.X.SX32 R11, R13, R2, 0x1, P6 ;  /* 0x000000020d0b7211 */ /* 0x000fe400030f0eff */
[----:B------:R-:W-:Y:S01]  /*8c60*/  LEA R12, P6, R17, R0, 0x1 ;  /* 0x00000000110c7211 */ /* 0x000fe200078c08ff */
[----:B------:R0:W-:Y:S01]  /*8c70*/  @P1 STG.E.U16 [R4.64], R15 ;  /* 0x0000000f04001986 */ /* 0x0001e2000c101504 */
[----:B------:R-:W-:-:S02]  /*8c80*/  PRMT R18, R15, 0x7632, R18 ;  /* 0x000076320f127816 */ /* 0x000fc40000000012 */
[----:B------:R-:W-:Y:S02]  /*8c90*/  IADD3 R6, R3, 0x79, RZ ;  /* 0x0000007903067810 */ /* 0x000fe40007ffe0ff */
[----:B------:R-:W-:Y:S02]  /*8ca0*/  PRMT R14, R7, 0x7632, R14 ;  /* 0x00007632070e7816 */ /* 0x000fe4000000000e */
[C---:B------:R-:W-:Y:S01]  /*8cb0*/  LEA.HI.X.SX32 R13, R17.reuse, R2, 0x1, P6 ;  /* 0x00000002110d7211 */ /* 0x040fe200030f0eff */
[----:B------:R1:W-:Y:S01]  /*8cc0*/  @P5 STG.E.U16 [R8.64], R18 ;  /* 0x0000001208005986 */ /* 0x0003e2000c101504 */
[----:B0-----:R-:W-:Y:S02]  /*8cd0*/  IADD3 R15, R17, c[0x0][0x198], RZ ;  /* 0x00006600110f7a10 */ /* 0x001fe40007ffe0ff */
[----:B------:R-:W-:Y:S01]  /*8ce0*/  IADD3 R5, R3, 0x7c, RZ ;  /* 0x0000007c03057810 */ /* 0x000fe20007ffe0ff */
[----:B------:R0:W-:Y:S01]  /*8cf0*/  @P4 STG.E.U16 [R10.64], R7 ;  /* 0x000000070a004986 */ /* 0x0001e2000c101504 */
[----:B------:R-:W-:-:S02]  /*8d00*/  LEA R4, P6, R15, R0, 0x1 ;  /* 0x000000000f047211 */ /* 0x000fc400078c08ff */
[----:B------:R-:W-:Y:S01]  /*8d10*/  ISETP.LT.AND P1, PT, R6, c[0x0][0x17c], !P0 ;  /* 0x00005f0006007a0c */ /* 0x000fe20004721270 */
[----:B------:R2:W-:Y:S01]  /*8d20*/  @P3 STG.E.U16 [R12.64], R14 ;  /* 0x0000000e0c003986 */ /* 0x0005e2000c101504 */
[----:B-1----:R-:W-:Y:S02]  /*8d30*/  IADD3 R9, R15, c[0x0][0x198], RZ ;  /* 0x000066000f097a10 */ /* 0x002fe40007ffe0ff */
[----:B------:R-:W-:Y:S02]  /*8d40*/  IADD3 R6, R3, 0x7a, RZ ;  /* 0x0000007a03067810 */ /* 0x000fe40007ffe0ff */
[----:B------:R-:W-:Y:S02]  /*8d50*/  ISETP.LT.AND P3, PT, R5, c[0x0][0x17c], !P0 ;  /* 0x00005f0005007a0c */ /* 0x000fe40004761270 */
[----:B------:R-:W-:Y:S02]  /*8d60*/  LEA.HI.X.SX32 R5, R15, R2, 0x1, P6 ;  /* 0x000000020f057211 */ /* 0x000fe400030f0eff */
[----:B------:R-:W-:-:S02]  /*8d70*/  IADD3 R15, R9, c[0x0][0x198], RZ ;  /* 0x00006600090f7a10 */ /* 0x000fc40007ffe0ff */
[----:B------:R-:W-:Y:S02]  /*8d80*/  ISETP.LT.AND P5, PT, R6, c[0x0][0x17c], !P0 ;  /* 0x00005f0006007a0c */ /* 0x000fe400047a1270 */
[----:B------:R-:W-:Y:S02]  /*8d90*/  IADD3 R6, R3, 0x7b, RZ ;  /* 0x0000007b03067810 */ /* 0x000fe40007ffe0ff */
[----:B0-----:R-:W-:Y:S02]  /*8da0*/  IADD3 R11, R15, c[0x0][0x198], RZ ;  /* 0x000066000f0b7a10 */ /* 0x001fe40007ffe0ff */
[----:B------:R-:W-:Y:S02]  /*8db0*/  LEA R8, P6, R9, R0, 0x1 ;  /* 0x0000000009087211 */ /* 0x000fe400078c08ff */
[----:B------:R-:W-:Y:S02]  /*8dc0*/  ISETP.LT.AND P4, PT, R6, c[0x0][0x17c], !P0 ;  /* 0x00005f0006007a0c */ /* 0x000fe40004781270 */
[----:B------:R-:W-:-:S02]  /*8dd0*/  IADD3 R6, R3, 0x7d, RZ ;  /* 0x0000007d03067810 */ /* 0x000fc40007ffe0ff */
[----:B--2---:R-:W-:Y:S01]  /*8de0*/  IADD3 R13, R11, c[0x0][0x198], RZ ;  /* 0x000066000b0d7a10 */ /* 0x004fe20007ffe0ff */
[----:B------:R-:W-:Y:S01]  /*8df0*/  @P2 STG.E.U16 [R4.64], R23 ;  /* 0x0000001704002986 */ /* 0x000fe2000c101504 */
[----:B------:R-:W-:Y:S02]  /*8e00*/  PRMT R7, R23, 0x7632, R7 ;  /* 0x0000763217077816 */ /* 0x000fe40000000007 */
[----:B------:R-:W-:Y:S02]  /*8e10*/  LEA.HI.X.SX32 R9, R9, R2, 0x1, P6 ;  /* 0x0000000209097211 */ /* 0x000fe400030f0eff */
[----:B------:R-:W-:Y:S02]  /*8e20*/  ISETP.LT.AND P2, PT, R6, c[0x0][0x17c], !P0 ;  /* 0x00005f0006007a0c */ /* 0x000fe40004741270 */
[-C--:B------:R-:W-:Y:S02]  /*8e30*/  LEA R6, P6, R15, R0.reuse, 0x1 ;  /* 0x000000000f067211 */ /* 0x080fe400078c08ff */
[----:B------:R-:W-:Y:S01]  /*8e40*/  IADD3 R17, R13, c[0x0][0x198], RZ ;  /* 0x000066000d117a10 */ /* 0x000fe20007ffe0ff */
[----:B------:R0:W-:Y:S01]  /*8e50*/  @P1 STG.E.U16 [R8.64], R7 ;  /* 0x0000000708001986 */ /* 0x0001e2000c101504 */
[----:B------:R-:W-:-:S02]  /*8e60*/  LEA R10, P1, R11, R0, 0x1 ;  /* 0x000000000b0a7211 */ /* 0x000fc400078208ff */
[----:B------:R-:W-:Y:S02]  /*8e70*/  IADD3 R19, R17, c[0x0][0x198], RZ ;  /* 0x0000660011137a10 */ /* 0x000fe40007ffe0ff */
[-C--:B------:R-:W-:Y:S02]  /*8e80*/  LEA.HI.X.SX32 R11, R11, R2.reuse, 0x1, P1 ;  /* 0x000000020b0b7211 */ /* 0x080fe400008f0eff */
[----:B0-----:R-:W-:Y:S02]  /*8e90*/  LEA.HI.X.SX32 R7, R15, R2, 0x1, P6 ;  /* 0x000000020f077211 */ /* 0x001fe400030f0eff */
[-C--:B------:R-:W-:Y:S02]  /*8ea0*/  LEA R12, P6, R13, R0.reuse, 0x1 ;  /* 0x000000000d0c7211 */ /* 0x080fe400078c08ff */
[----:B------:R-:W-:Y:S02]  /*8eb0*/  LEA R8, P1, R19, R0, 0x1 ;  /* 0x0000000013087211 */ /* 0x000fe400078208ff */
[----:B------:R-:W-:-:S02]  /*8ec0*/  IADD3 R15, R3, 0x7e, RZ ;  /* 0x0000007e030f7810 */ /* 0x000fc40007ffe0ff */
[----:B------:R-:W-:Y:S02]  /*8ed0*/  LEA.HI.X.SX32 R13, R13, R2, 0x1, P6 ;  /* 0x000000020d0d7211 */ /* 0x000fe400030f0eff */
[----:B------:R-:W-:Y:S02]  /*8ee0*/  LEA R4, P6, R17, R0, 0x1 ;  /* 0x0000000011047211 */ /* 0x000fe400078c08ff */
[----:B------:R-:W-:Y:S02]  /*8ef0*/  IADD3 R3, R3, 0x7f, RZ ;  /* 0x0000007f03037810 */ /* 0x000fe40007ffe0ff */
[C---:B------:R-:W-:Y:S02]  /*8f00*/  IADD3 R21, R19.reuse, c[0x0][0x198], RZ ;  /* 0x0000660013157a10 */ /* 0x040fe40007ffe0ff */
[----:B------:R-:W-:Y:S02]  /*8f10*/  LEA.HI.X.SX32 R9, R19, R2, 0x1, P1 ;  /* 0x0000000213097211 */ /* 0x000fe400008f0eff */
[----:B------:R-:W-:-:S02]  /*8f20*/  ISETP.LT.AND P1, PT, R15, c[0x0][0x17c], !P0 ;  /* 0x00005f000f007a0c */ /* 0x000fc40004721270 */
[----:B------:R-:W-:Y:S02]  /*8f30*/  LEA.HI.X.SX32 R5, R17, R2, 0x1, P6 ;  /* 0x0000000211057211 */ /* 0x000fe400030f0eff */
[----:B------:R-:W-:Y:S02]  /*8f40*/  ISETP.LT.AND P0, PT, R3, c[0x0][0x17c], !P0 ;  /* 0x00005f0003007a0c */ /* 0x000fe40004701270 */
[----:B------:R-:W-:Y:S02]  /*8f50*/  LEA R14, P6, R21, R0, 0x1 ;  /* 0x00000000150e7211 */ /* 0x000fe400078c08ff */
[----:B------:R-:W-:Y:S02]  /*8f60*/  PRMT R0, R27, 0x7632, R0 ;  /* 0x000076321b007816 */ /* 0x000fe40000000000 */
[----:B------:R-:W-:Y:S02]  /*8f70*/  LEA.HI.X.SX32 R15, R21, R2, 0x1, P6 ;  /* 0x00000002150f7211 */ /* 0x000fe400030f0eff */
[----:B------:R-:W-:Y:S01]  /*8f80*/  PRMT R2, R31, 0x7632, R2 ;  /* 0x000076321f027816 */ /* 0x000fe20000000002 */
[----:B------:R0:W-:Y:S04]  /*8f90*/  @P5 STG.E.U16 [R6.64], R27 ;  /* 0x0000001b06005986 */ /* 0x0001e8000c101504 */
[----:B------:R0:W-:Y:S04]  /*8fa0*/  @P4 STG.E.U16 [R10.64], R0 ;  /* 0x000000000a004986 */ /* 0x0001e8000c101504 */
[----:B------:R0:W-:Y:S04]  /*8fb0*/  @P3 STG.E.U16 [R12.64], R31 ;  /* 0x0000001f0c003986 */ /* 0x0001e8000c101504 */
[----:B------:R0:W-:Y:S04]  /*8fc0*/  @P2 STG.E.U16 [R4.64], R2 ;  /* 0x0000000204002986 */ /* 0x0001e8000c101504 */
[----:B------:R0:W-:Y:S01]  /*8fd0*/  @P1 STG.E.U16 [R8.64], R35 ;  /* 0x0000002308001986 */ /* 0x0001e2000c101504 */
[----:B------:R-:W-:Y:S05]  /*8fe0*/  @!P0 EXIT ;  /* 0x000000000000894d */ /* 0x000fea0003800000 */
[----:B0-----:R-:W-:-:S05]  /*8ff0*/  PRMT R7, R35, 0x7632, R7 ;  /* 0x0000763223077816 */ /* 0x001fca0000000007 */
[----:B------:R-:W-:Y:S01]  /*9000*/  STG.E.U16 [R14.64], R7 ;  /* 0x000000070e007986 */ /* 0x000fe2000c101504 */
[----:B------:R-:W-:Y:S05]  /*9010*/  EXIT ;  /* 0x000000000000794d */ /* 0x000fea0003800000 */
.L_x_3:
[----:B------:R-:W-:-:S00]  /*9020*/  BRA `(.L_x_3) ;  /* 0xfffffff000007947 */ /* 0x000fc0000383ffff */
[----:B------:R-:W-:-:S00]  /*9030*/  NOP ;  /* 0x0000000000007918 */ /* 0x000fc00000000000 */
        /* <DEDUP_REMOVED lines=12> */
.L_x_4:


//--------------------- .nv.shared.matmul_kernel  --------------------------
	.section	.nv.shared.matmul_kernel,"aw",@nobits
	.sectionflags	@""
	.align	16
